	.target	sm_100a

	.elftype	@"ET_EXEC"


//--------------------- .note.nv.tkinfo           --------------------------
	.section	.note.nv.tkinfo,"",@"SHT_NOTE"
	.sectionflags	@"SHF_NOTE_NV_TKINFO"
	.tkinfo
        /*0018*/ 	.word	0x00000002
        /*0030*/ 	.string	""
        /*0030*/ 	.string	"ptxas"
        /*0030*/ 	.string	"Cuda compilation tools, release 13.0, V13.0.88"
        /*0030*/ 	.string	"Build cuda_13.0.r13.0/compiler.36424714_0"
        /*0030*/ 	.string	"-arch sm_100a -m 64 "



//--------------------- .note.nv.cuinfo           --------------------------
	.section	.note.nv.cuinfo,"",@"SHT_NOTE"
	.sectionflags	@"SHF_NOTE_NV_CUINFO"
        /*0018*/ 	.short	0x0002
        /*001a*/ 	.short	0x0064
        /*001c*/ 	.short	0x0082
	.zero		2


//--------------------- .nv.info                  --------------------------
	.section	.nv.info,"",@"SHT_CUDA_INFO"
	.align	4


	//----- nvinfo : EIATTR_REGCOUNT
	.align		4
        /*0000*/ 	.byte	0x04, 0x2f
        /*0002*/ 	.short	(.L_19 - .L_18)
	.align		4
.L_18:
        /*0004*/ 	.word	index@(_ZN7cutlass13device_kernelINS_4gemm6kernel13GemmUniversalIN4cute5tupleIJiiiiEEENS1_10collective13CollectiveMmaINS1_35MainloopSm100TmaUmmaWarpSpecializedILi34ELi2ELi4ENS5_IJNS4_1CILi1EEESB_SB_EEEEENS5_IJNSA_ILi128EEENSA_ILi64EEENSA_ILi32EEEEEENS_12float_e5m2_tENS5_IJSB_llEEESI_NS5_IJlSB_lEEENS4_8TiledMMAINS4_8MMA_AtomIJNS4_10MMA_TraitsINS4_19SM100_MMA_F8F6F4_SSEJSI_SI_fSE_SF_NS4_17integral_constantINS4_4UMMA5MajorELSR_1EEENSP_ISR_LSR_0EEENSP_INSQ_7ScaleInELSU_0EEESV_EEEEEENS4_6LayoutISC_NS5_IJNSA_ILi0EEESZ_SZ_EEEEENS5_IJNS4_10UnderscoreES12_S12_EEEEENS4_13SM90_TMA_LOADENS4_14ComposedLayoutINS4_7SwizzleILi3ELi4ELi3EEENS4_18smem_ptr_flag_bitsILi8EEENSY_INS5_IJSE_NSA_ILi8EEEEEENS5_IJSB_SE_EEEEEEEvNS4_8identityES15_NS16_INS17_ILi1ELi4ELi3EEES1A_NSY_INS5_IJS1B_SG_EEENS5_IJSG_SB_EEEEEEEvS1G_EENS_8epilogue10collective18CollectiveEpilogueINS1N_23Sm100TmaWarpSpecializedILi1ELi1ELi64ELb0ELb0EEEJSH_NS5_IJNSY_ISE_SB_EENSY_ISF_SB_EEEEESI_SK_SI_SK_NS1N_6fusion15FusionCallbacksIS1R_NS1V_17LinearCombinationISI_fSI_fLNS_15FloatRoundStyleE2EEESH_S1U_JEEENS4_5SM1004TMEM4LOAD26SM100_TMEM_LOAD_32dp32b64xES15_NS16_INS17_ILi2ELi4ELi3EEES1A_NSY_INS5_IJS1B_SF_EEENS5_IJSF_SB_EEEEEEENS4_39AutoVectorizingCopyWithAssumedAlignmentILi128EEENS4_14SM90_TMA_STOREES29_S2B_S2B_EEEvvEEEEvNT_6ParamsE)
        /*0008*/ 	.word	0x000000c2


	//----- nvinfo : EIATTR_FRAME_SIZE
	.align		4
.L_19:
        /*000c*/ 	.byte	0x04, 0x11
        /*000e*/ 	.short	(.L_21 - .L_20)
	.align		4
.L_20:
        /*0010*/ 	.word	index@($__internal_2_$__cuda_sm10x_tcgen05_guardrail_trap_unallocated_columns_being_dealloced)
        /*0014*/ 	.word	0x00000000


	//----- nvinfo : EIATTR_FRAME_SIZE
	.align		4
.L_21:
        /*0018*/ 	.byte	0x04, 0x11
        /*001a*/ 	.short	(.L_23 - .L_22)
	.align		4
.L_22:
        /*001c*/ 	.word	index@($__internal_1_$__cuda_sm10x_tcgen05_guardrail_trap_phase_invalid_during_alloc)
        /*0020*/ 	.word	0x00000000


	//----- nvinfo : EIATTR_FRAME_SIZE
	.align		4
.L_23:
        /*0024*/ 	.byte	0x04, 0x11
        /*0026*/ 	.short	(.L_25 - .L_24)
	.align		4
.L_24:
        /*0028*/ 	.word	index@($__internal_0_$__cuda_sm10x_tcgen05_guardrail_trap_col_being_dealloced_not_returned_by_alloc)
        /*002c*/ 	.word	0x00000000


	//----- nvinfo : EIATTR_FRAME_SIZE
	.align		4
.L_25:
        /*0030*/ 	.byte	0x04, 0x11
        /*0032*/ 	.short	(.L_27 - .L_26)
	.align		4
.L_26:
        /*0034*/ 	.word	index@(_ZN7cutlass13device_kernelINS_4gemm6kernel13GemmUniversalIN4cute5tupleIJiiiiEEENS1_10collective13CollectiveMmaINS1_35MainloopSm100TmaUmmaWarpSpecializedILi34ELi2ELi4ENS5_IJNS4_1CILi1EEESB_SB_EEEEENS5_IJNSA_ILi128EEENSA_ILi64EEENSA_ILi32EEEEEENS_12float_e5m2_tENS5_IJSB_llEEESI_NS5_IJlSB_lEEENS4_8TiledMMAINS4_8MMA_AtomIJNS4_10MMA_TraitsINS4_19SM100_MMA_F8F6F4_SSEJSI_SI_fSE_SF_NS4_17integral_constantINS4_4UMMA5MajorELSR_1EEENSP_ISR_LSR_0EEENSP_INSQ_7ScaleInELSU_0EEESV_EEEEEENS4_6LayoutISC_NS5_IJNSA_ILi0EEESZ_SZ_EEEEENS5_IJNS4_10UnderscoreES12_S12_EEEEENS4_13SM90_TMA_LOADENS4_14ComposedLayoutINS4_7SwizzleILi3ELi4ELi3EEENS4_18smem_ptr_flag_bitsILi8EEENSY_INS5_IJSE_NSA_ILi8EEEEEENS5_IJSB_SE_EEEEEEEvNS4_8identityES15_NS16_INS17_ILi1ELi4ELi3EEES1A_NSY_INS5_IJS1B_SG_EEENS5_IJSG_SB_EEEEEEEvS1G_EENS_8epilogue10collective18CollectiveEpilogueINS1N_23Sm100TmaWarpSpecializedILi1ELi1ELi64ELb0ELb0EEEJSH_NS5_IJNSY_ISE_SB_EENSY_ISF_SB_EEEEESI_SK_SI_SK_NS1N_6fusion15FusionCallbacksIS1R_NS1V_17LinearCombinationISI_fSI_fLNS_15FloatRoundStyleE2EEESH_S1U_JEEENS4_5SM1004TMEM4LOAD26SM100_TMEM_LOAD_32dp32b64xES15_NS16_INS17_ILi2ELi4ELi3EEES1A_NSY_INS5_IJS1B_SF_EEENS5_IJSF_SB_EEEEEEENS4_39AutoVectorizingCopyWithAssumedAlignmentILi128EEENS4_14SM90_TMA_STOREES29_S2B_S2B_EEEvvEEEEvNT_6ParamsE)
        /*0038*/ 	.word	0x00000000


	//----- nvinfo : EIATTR_MIN_STACK_SIZE
	.align		4
.L_27:
        /*003c*/ 	.byte	0x04, 0x12
        /*003e*/ 	.short	(.L_29 - .L_28)
	.align		4
.L_28:
        /*0040*/ 	.word	index@(_ZN7cutlass13device_kernelINS_4gemm6kernel13GemmUniversalIN4cute5tupleIJiiiiEEENS1_10collective13CollectiveMmaINS1_35MainloopSm100TmaUmmaWarpSpecializedILi34ELi2ELi4ENS5_IJNS4_1CILi1EEESB_SB_EEEEENS5_IJNSA_ILi128EEENSA_ILi64EEENSA_ILi32EEEEEENS_12float_e5m2_tENS5_IJSB_llEEESI_NS5_IJlSB_lEEENS4_8TiledMMAINS4_8MMA_AtomIJNS4_10MMA_TraitsINS4_19SM100_MMA_F8F6F4_SSEJSI_SI_fSE_SF_NS4_17integral_constantINS4_4UMMA5MajorELSR_1EEENSP_ISR_LSR_0EEENSP_INSQ_7ScaleInELSU_0EEESV_EEEEEENS4_6LayoutISC_NS5_IJNSA_ILi0EEESZ_SZ_EEEEENS5_IJNS4_10UnderscoreES12_S12_EEEEENS4_13SM90_TMA_LOADENS4_14ComposedLayoutINS4_7SwizzleILi3ELi4ELi3EEENS4_18smem_ptr_flag_bitsILi8EEENSY_INS5_IJSE_NSA_ILi8EEEEEENS5_IJSB_SE_EEEEEEEvNS4_8identityES15_NS16_INS17_ILi1ELi4ELi3EEES1A_NSY_INS5_IJS1B_SG_EEENS5_IJSG_SB_EEEEEEEvS1G_EENS_8epilogue10collective18CollectiveEpilogueINS1N_23Sm100TmaWarpSpecializedILi1ELi1ELi64ELb0ELb0EEEJSH_NS5_IJNSY_ISE_SB_EENSY_ISF_SB_EEEEESI_SK_SI_SK_NS1N_6fusion15FusionCallbacksIS1R_NS1V_17LinearCombinationISI_fSI_fLNS_15FloatRoundStyleE2EEESH_S1U_JEEENS4_5SM1004TMEM4LOAD26SM100_TMEM_LOAD_32dp32b64xES15_NS16_INS17_ILi2ELi4ELi3EEES1A_NSY_INS5_IJS1B_SF_EEENS5_IJSF_SB_EEEEEEENS4_39AutoVectorizingCopyWithAssumedAlignmentILi128EEENS4_14SM90_TMA_STOREES29_S2B_S2B_EEEvvEEEEvNT_6ParamsE)
        /*0044*/ 	.word	0x00000000
.L_29:


//--------------------- .nv.compat                --------------------------
	.section	.nv.compat,"",@"SHT_CUDA_COMPAT_INFO"
	.align	4
        /*0000*/ 	.byte	0x02, 0x09, 0x01, 0x00, 0x02, 0x02, 0x02, 0x00, 0x02, 0x05, 0x05, 0x00, 0x03, 0x07, 0x01, 0x01
        /*0010*/ 	.byte	0x02, 0x03, 0x01, 0x00, 0x02, 0x06, 0x01, 0x00, 0x04, 0x0b, 0x08, 0x00, 0x09, 0x00, 0x00, 0x00
        /*0020*/ 	.byte	0x00, 0x00, 0x00, 0x00


//--------------------- .nv.info._ZN7cutlass13device_kernelINS_4gemm6kernel13GemmUniversalIN4cute5tupleIJiiiiEEENS1_10collective13CollectiveMmaINS1_35MainloopSm100TmaUmmaWarpSpecializedILi34ELi2ELi4ENS5_IJNS4_1CILi1EEESB_SB_EEEEENS5_IJNSA_ILi128EEENSA_ILi64EEENSA_ILi32EEEEEENS_12float_e5m2_tENS5_IJSB_llEEESI_NS5_IJlSB_lEEENS4_8TiledMMAINS4_8MMA_AtomIJNS4_10MMA_TraitsINS4_19SM100_MMA_F8F6F4_SSEJSI_SI_fSE_SF_NS4_17integral_constantINS4_4UMMA5MajorELSR_1EEENSP_ISR_LSR_0EEENSP_INSQ_7ScaleInELSU_0EEESV_EEEEEENS4_6LayoutISC_NS5_IJNSA_ILi0EEESZ_SZ_EEEEENS5_IJNS4_10UnderscoreES12_S12_EEEEENS4_13SM90_TMA_LOADENS4_14ComposedLayoutINS4_7SwizzleILi3ELi4ELi3EEENS4_18smem_ptr_flag_bitsILi8EEENSY_INS5_IJSE_NSA_ILi8EEEEEENS5_IJSB_SE_EEEEEEEvNS4_8identityES15_NS16_INS17_ILi1ELi4ELi3EEES1A_NSY_INS5_IJS1B_SG_EEENS5_IJSG_SB_EEEEEEEvS1G_EENS_8epilogue10collective18CollectiveEpilogueINS1N_23Sm100TmaWarpSpecializedILi1ELi1ELi64ELb0ELb0EEEJSH_NS5_IJNSY_ISE_SB_EENSY_ISF_SB_EEEEESI_SK_SI_SK_NS1N_6fusion15FusionCallbacksIS1R_NS1V_17LinearCombinationISI_fSI_fLNS_15FloatRoundStyleE2EEESH_S1U_JEEENS4_5SM1004TMEM4LOAD26SM100_TMEM_LOAD_32dp32b64xES15_NS16_INS17_ILi2ELi4ELi3EEES1A_NSY_INS5_IJS1B_SF_EEENS5_IJSF_SB_EEEEEEENS4_39AutoVectorizingCopyWithAssumedAlignmentILi128EEENS4_14SM90_TMA_STOREES29_S2B_S2B_EEEvvEEEEvNT_6ParamsE --------------------------
	.section	.nv.info._ZN7cutlass13device_kernelINS_4gemm6kernel13GemmUniversalIN4cute5tupleIJiiiiEEENS1_10collective13CollectiveMmaINS1_35MainloopSm100TmaUmmaWarpSpecializedILi34ELi2ELi4ENS5_IJNS4_1CILi1EEESB_SB_EEEEENS5_IJNSA_ILi128EEENSA_ILi64EEENSA_ILi32EEEEEENS_12float_e5m2_tENS5_IJSB_llEEESI_NS5_IJlSB_lEEENS4_8TiledMMAINS4_8MMA_AtomIJNS4_10MMA_TraitsINS4_19SM100_MMA_F8F6F4_SSEJSI_SI_fSE_SF_NS4_17integral_constantINS4_4UMMA5MajorELSR_1EEENSP_ISR_LSR_0EEENSP_INSQ_7ScaleInELSU_0EEESV_EEEEEENS4_6LayoutISC_NS5_IJNSA_ILi0EEESZ_SZ_EEEEENS5_IJNS4_10UnderscoreES12_S12_EEEEENS4_13SM90_TMA_LOADENS4_14ComposedLayoutINS4_7SwizzleILi3ELi4ELi3EEENS4_18smem_ptr_flag_bitsILi8EEENSY_INS5_IJSE_NSA_ILi8EEEEEENS5_IJSB_SE_EEEEEEEvNS4_8identityES15_NS16_INS17_ILi1ELi4ELi3EEES1A_NSY_INS5_IJS1B_SG_EEENS5_IJSG_SB_EEEEEEEvS1G_EENS_8epilogue10collective18CollectiveEpilogueINS1N_23Sm100TmaWarpSpecializedILi1ELi1ELi64ELb0ELb0EEEJSH_NS5_IJNSY_ISE_SB_EENSY_ISF_SB_EEEEESI_SK_SI_SK_NS1N_6fusion15FusionCallbacksIS1R_NS1V_17LinearCombinationISI_fSI_fLNS_15FloatRoundStyleE2EEESH_S1U_JEEENS4_5SM1004TMEM4LOAD26SM100_TMEM_LOAD_32dp32b64xES15_NS16_INS17_ILi2ELi4ELi3EEES1A_NSY_INS5_IJS1B_SF_EEENS5_IJSF_SB_EEEEEEENS4_39AutoVectorizingCopyWithAssumedAlignmentILi128EEENS4_14SM90_TMA_STOREES29_S2B_S2B_EEEvvEEEEvNT_6ParamsE,"",@"SHT_CUDA_INFO"
	.sectionflags	@""
	.align	4


	//----- nvinfo : EIATTR_CUDA_API_VERSION
	.align		4
        /*0000*/ 	.byte	0x04, 0x37
        /*0002*/ 	.short	(.L_31 - .L_30)
.L_30:
        /*0004*/ 	.word	0x00000082


	//----- nvinfo : EIATTR_KPARAM_INFO
	.align		4
.L_31:
        /*0008*/ 	.byte	0x04, 0x17
        /*000a*/ 	.short	(.L_33 - .L_32)
.L_32:
        /*000c*/ 	.word	0x00000000
        /*0010*/ 	.short	0x0000
        /*0012*/ 	.short	0x0000
        /*0014*/ 	.byte	0x00, 0xf0, 0x01, 0x20


	//----- nvinfo : EIATTR_AT_ENTRY_FRAGMENTS
	.align		4
.L_33:
        /*0018*/ 	.byte	0x04, 0x4f
        /*001a*/ 	.short	(.L_35 - .L_34)


	//   ....[0]....
.L_34:
        /*001c*/ 	.word	0x00000006


	//----- nvinfo : EIATTR_RESERVED_SMEM_USED
	.align		4
.L_35:
        /*0020*/ 	.byte	0x01, 0x41
	.zero		2


	//----- nvinfo : EIATTR_SPARSE_MMA_MASK
	.align		4
        /*0024*/ 	.byte	0x03, 0x50
        /*0026*/ 	.short	0x0000


	//----- nvinfo : EIATTR_TCGEN05_1CTA_USED
	.align		4
        /*0028*/ 	.byte	0x01, 0x51
	.zero		2


	//----- nvinfo : EIATTR_MAXREG_COUNT
	.align		4
        /*002c*/ 	.byte	0x03, 0x1b
        /*002e*/ 	.short	0x00ff


	//----- nvinfo : EIATTR_NUM_BARRIERS
	.align		4
        /*0030*/ 	.byte	0x02, 0x4c
        /*0032*/ 	.byte	0x07
	.zero		1


	//----- nvinfo : EIATTR_EXTERNS
	.align		4
        /*0034*/ 	.byte	0x04, 0x0f
        /*0036*/ 	.short	(.L_37 - .L_36)


	//   ....[0]....
	.align		4
.L_36:
        /*0038*/ 	.word	index@(__assertfail)


	//----- nvinfo : EIATTR_MERCURY_ISA_VERSION
	.align		4
.L_37:
        /*003c*/ 	.byte	0x03, 0x5f
        /*003e*/ 	.short	0x0101


	//----- nvinfo : EIATTR_INT_WARP_WIDE_INSTR_OFFSETS
	.align		4
        /*0040*/ 	.byte	0x04, 0x31
        /*0042*/ 	.short	(.L_39 - .L_38)


	//   ....[0]....
.L_38:
        /*0044*/ 	.word	0x00002170


	//   ....[1]....
        /*0048*/ 	.word	0x00004b50


	//   ....[2]....
        /*004c*/ 	.word	0x00004b70


	//   ....[3]....
        /*0050*/ 	.word	0x00004ba0


	//   ....[4]....
        /*0054*/ 	.word	0x000055b0


	//   ....[5]....
        /*0058*/ 	.word	0x000056a0


	//----- nvinfo : EIATTR_COOP_GROUP_MASK_REGIDS
	.align		4
.L_39:
        /*005c*/ 	.byte	0x04, 0x29
        /*005e*/ 	.short	(.L_41 - .L_40)


	//   ....[0]....
.L_40:
        /*0060*/ 	.word	0xffffffff


	//   ....[1]....
        /*0064*/ 	.word	0xffffffff


	//   ....[2]....
        /*0068*/ 	.word	0xffffffff


	//   ....[3]....
        /*006c*/ 	.word	0xffffffff


	//   ....[4]....
        /*0070*/ 	.word	0xffffffff


	//   ....[5]....
        /*0074*/ 	.word	0xffffffff


	//   ....[6]....
        /*0078*/ 	.word	0xffffffff


	//   ....[7]....
        /*007c*/ 	.word	0xffffffff


	//   ....[8]....
        /*0080*/ 	.word	0xffffffff


	//   ....[9]....
        /*0084*/ 	.word	0xffffffff


	//   ....[10]....
        /*0088*/ 	.word	0xffffffff


	//   ....[11]....
        /*008c*/ 	.word	0xffffffff


	//   ....[12]....
        /*0090*/ 	.word	0xffffffff


	//----- nvinfo : EIATTR_COOP_GROUP_INSTR_OFFSETS
	.align		4
.L_41:
        /*0094*/ 	.byte	0x04, 0x28
        /*0096*/ 	.short	(.L_43 - .L_42)


	//   ....[0]....
.L_42:
        /*0098*/ 	.word	0x00000090


	//   ....[1]....
        /*009c*/ 	.word	0x000004d0


	//   ....[2]....
        /*00a0*/ 	.word	0x00000a30


	//   ....[3]....
        /*00a4*/ 	.word	0x00000b70


	//   ....[4]....
        /*00a8*/ 	.word	0x00000c70


	//   ....[5]....
        /*00ac*/ 	.word	0x00000de0


	//   ....[6]....
        /*00b0*/ 	.word	0x00000f80


	//   ....[7]....
        /*00b4*/ 	.word	0x00002050


	//   ....[8]....
        /*00b8*/ 	.word	0x00003f10


	//   ....[9]....
        /*00bc*/ 	.word	0x00004120


	//   ....[10]....
        /*00c0*/ 	.word	0x00004150


	//   ....[11]....
        /*00c4*/ 	.word	0x00004a30


	//   ....[12]....
        /*00c8*/ 	.word	0x00004c60


	//----- nvinfo : EIATTR_VRC_CTA_INIT_COUNT
	.align		4
.L_43:
        /*00cc*/ 	.byte	0x02, 0x4a
        /*00ce*/ 	.byte	0x80
	.zero		1


	//----- nvinfo : EIATTR_SYSCALL_OFFSETS
	.align		4
        /*00d0*/ 	.byte	0x04, 0x46
        /*00d2*/ 	.short	(.L_45 - .L_44)


	//   ....[0]....
.L_44:
        /*00d4*/ 	.word	0x00006090


	//   ....[1]....
        /*00d8*/ 	.word	0x000061d0


	//   ....[2]....
        /*00dc*/ 	.word	0x00006970


	//----- nvinfo : EIATTR_MBARRIER_INSTR_OFFSETS
	.align		4
.L_45:
        /*00e0*/ 	.byte	0x04, 0x39
        /*00e2*/ 	.short	(.L_47 - .L_46)


	//   ....[0]....
.L_46:
        /*00e4*/ 	.word	0x000005d0
        /*00e8*/ 	.word	0x000000ff
        /*00ec*/ 	.word	0x00000000
        /*00f0*/ 	.short	0x0100
        /*00f2*/ 	.byte	0x05
	.zero		1


	//   ....[1]....
        /*00f4*/ 	.word	0x000005e0
        /*00f8*/ 	.word	0x000000ff
        /*00fc*/ 	.word	0x00000110
        /*0100*/ 	.short	0x0100
        /*0102*/ 	.byte	0x05
	.zero		1


	//   ....[2]....
        /*0104*/ 	.word	0x000005f0
        /*0108*/ 	.word	0x000000ff
        /*010c*/ 	.word	0x00000008
        /*0110*/ 	.short	0x0100
        /*0112*/ 	.byte	0x05
	.zero		1


	//   ....[3]....
        /*0114*/ 	.word	0x00000600
        /*0118*/ 	.word	0x000000ff
        /*011c*/ 	.word	0x00000118
        /*0120*/ 	.short	0x0100
        /*0122*/ 	.byte	0x05
	.zero		1


	//   ....[4]....
        /*0124*/ 	.word	0x00000610
        /*0128*/ 	.word	0x000000ff
        /*012c*/ 	.word	0x00000010
        /*0130*/ 	.short	0x0100
        /*0132*/ 	.byte	0x05
	.zero		1


	//   ....[5]....
        /*0134*/ 	.word	0x00000620
        /*0138*/ 	.word	0x000000ff
        /*013c*/ 	.word	0x00000120
        /*0140*/ 	.short	0x0100
        /*0142*/ 	.byte	0x05
	.zero		1


	//   ....[6]....
        /*0144*/ 	.word	0x00000630
        /*0148*/ 	.word	0x000000ff
        /*014c*/ 	.word	0x00000018
        /*0150*/ 	.short	0x0100
        /*0152*/ 	.byte	0x05
	.zero		1


	//   ....[7]....
        /*0154*/ 	.word	0x00000640
        /*0158*/ 	.word	0x000000ff
        /*015c*/ 	.word	0x00000128
        /*0160*/ 	.short	0x0100
        /*0162*/ 	.byte	0x05
	.zero		1


	//   ....[8]....
        /*0164*/ 	.word	0x00000650
        /*0168*/ 	.word	0x000000ff
        /*016c*/ 	.word	0x00000020
        /*0170*/ 	.short	0x0100
        /*0172*/ 	.byte	0x05
	.zero		1


	//   ....[9]....
        /*0174*/ 	.word	0x00000660
        /*0178*/ 	.word	0x000000ff
        /*017c*/ 	.word	0x00000130
        /*0180*/ 	.short	0x0100
        /*0182*/ 	.byte	0x05
	.zero		1


	//   ....[10]....
        /*0184*/ 	.word	0x00000670
        /*0188*/ 	.word	0x000000ff
        /*018c*/ 	.word	0x00000028
        /*0190*/ 	.short	0x0100
        /*0192*/ 	.byte	0x05
	.zero		1


	//   ....[11]....
        /*0194*/ 	.word	0x00000680
        /*0198*/ 	.word	0x000000ff
        /*019c*/ 	.word	0x00000138
        /*01a0*/ 	.short	0x0100
        /*01a2*/ 	.byte	0x05
	.zero		1


	//   ....[12]....
        /*01a4*/ 	.word	0x00000690
        /*01a8*/ 	.word	0x000000ff
        /*01ac*/ 	.word	0x00000030
        /*01b0*/ 	.short	0x0100
        /*01b2*/ 	.byte	0x05
	.zero		1


	//   ....[13]....
        /*01b4*/ 	.word	0x000006a0
        /*01b8*/ 	.word	0x000000ff
        /*01bc*/ 	.word	0x00000140
        /*01c0*/ 	.short	0x0100
        /*01c2*/ 	.byte	0x05
	.zero		1


	//   ....[14]....
        /*01c4*/ 	.word	0x000006b0
        /*01c8*/ 	.word	0x000000ff
        /*01cc*/ 	.word	0x00000038
        /*01d0*/ 	.short	0x0100
        /*01d2*/ 	.byte	0x05
	.zero		1


	//   ....[15]....
        /*01d4*/ 	.word	0x000006c0
        /*01d8*/ 	.word	0x000000ff
        /*01dc*/ 	.word	0x00000148
        /*01e0*/ 	.short	0x0100
        /*01e2*/ 	.byte	0x05
	.zero		1


	//   ....[16]....
        /*01e4*/ 	.word	0x000006d0
        /*01e8*/ 	.word	0x000000ff
        /*01ec*/ 	.word	0x00000040
        /*01f0*/ 	.short	0x0100
        /*01f2*/ 	.byte	0x05
	.zero		1


	//   ....[17]....
        /*01f4*/ 	.word	0x000006e0
        /*01f8*/ 	.word	0x000000ff
        /*01fc*/ 	.word	0x00000150
        /*0200*/ 	.short	0x0100
        /*0202*/ 	.byte	0x05
	.zero		1


	//   ....[18]....
        /*0204*/ 	.word	0x000006f0
        /*0208*/ 	.word	0x000000ff
        /*020c*/ 	.word	0x00000048
        /*0210*/ 	.short	0x0100
        /*0212*/ 	.byte	0x05
	.zero		1


	//   ....[19]....
        /*0214*/ 	.word	0x00000700
        /*0218*/ 	.word	0x000000ff
        /*021c*/ 	.word	0x00000158
        /*0220*/ 	.short	0x0100
        /*0222*/ 	.byte	0x05
	.zero		1


	//   ....[20]....
        /*0224*/ 	.word	0x00000710
        /*0228*/ 	.word	0x000000ff
        /*022c*/ 	.word	0x00000050
        /*0230*/ 	.short	0x0100
        /*0232*/ 	.byte	0x05
	.zero		1


	//   ....[21]....
        /*0234*/ 	.word	0x00000720
        /*0238*/ 	.word	0x000000ff
        /*023c*/ 	.word	0x00000160
        /*0240*/ 	.short	0x0100
        /*0242*/ 	.byte	0x05
	.zero		1


	//   ....[22]....
        /*0244*/ 	.word	0x00000730
        /*0248*/ 	.word	0x000000ff
        /*024c*/ 	.word	0x00000058
        /*0250*/ 	.short	0x0100
        /*0252*/ 	.byte	0x05
	.zero		1


	//   ....[23]....
        /*0254*/ 	.word	0x00000740
        /*0258*/ 	.word	0x000000ff
        /*025c*/ 	.word	0x00000168
        /*0260*/ 	.short	0x0100
        /*0262*/ 	.byte	0x05
	.zero		1


	//   ....[24]....
        /*0264*/ 	.word	0x00000750
        /*0268*/ 	.word	0x000000ff
        /*026c*/ 	.word	0x00000060
        /*0270*/ 	.short	0x0100
        /*0272*/ 	.byte	0x05
	.zero		1


	//   ....[25]....
        /*0274*/ 	.word	0x00000760
        /*0278*/ 	.word	0x000000ff
        /*027c*/ 	.word	0x00000170
        /*0280*/ 	.short	0x0100
        /*0282*/ 	.byte	0x05
	.zero		1


	//   ....[26]....
        /*0284*/ 	.word	0x00000770
        /*0288*/ 	.word	0x000000ff
        /*028c*/ 	.word	0x00000068
        /*0290*/ 	.short	0x0100
        /*0292*/ 	.byte	0x05
	.zero		1


	//   ....[27]....
        /*0294*/ 	.word	0x00000780
        /*0298*/ 	.word	0x000000ff
        /*029c*/ 	.word	0x00000178
        /*02a0*/ 	.short	0x0100
        /*02a2*/ 	.byte	0x05
	.zero		1


	//   ....[28]....
        /*02a4*/ 	.word	0x00000790
        /*02a8*/ 	.word	0x000000ff
        /*02ac*/ 	.word	0x00000070
        /*02b0*/ 	.short	0x0100
        /*02b2*/ 	.byte	0x05
	.zero		1


	//   ....[29]....
        /*02b4*/ 	.word	0x000007a0
        /*02b8*/ 	.word	0x000000ff
        /*02bc*/ 	.word	0x00000180
        /*02c0*/ 	.short	0x0100
        /*02c2*/ 	.byte	0x05
	.zero		1


	//   ....[30]....
        /*02c4*/ 	.word	0x000007b0
        /*02c8*/ 	.word	0x000000ff
        /*02cc*/ 	.word	0x00000078
        /*02d0*/ 	.short	0x0100
        /*02d2*/ 	.byte	0x05
	.zero		1


	//   ....[31]....
        /*02d4*/ 	.word	0x000007c0
        /*02d8*/ 	.word	0x000000ff
        /*02dc*/ 	.word	0x00000188
        /*02e0*/ 	.short	0x0100
        /*02e2*/ 	.byte	0x05
	.zero		1


	//   ....[32]....
        /*02e4*/ 	.word	0x000007d0
        /*02e8*/ 	.word	0x000000ff
        /*02ec*/ 	.word	0x00000080
        /*02f0*/ 	.short	0x0100
        /*02f2*/ 	.byte	0x05
	.zero		1


	//   ....[33]....
        /*02f4*/ 	.word	0x000007e0
        /*02f8*/ 	.word	0x000000ff
        /*02fc*/ 	.word	0x00000190
        /*0300*/ 	.short	0x0100
        /*0302*/ 	.byte	0x05
	.zero		1


	//   ....[34]....
        /*0304*/ 	.word	0x000007f0
        /*0308*/ 	.word	0x000000ff
        /*030c*/ 	.word	0x00000088
        /*0310*/ 	.short	0x0100
        /*0312*/ 	.byte	0x05
	.zero		1


	//   ....[35]....
        /*0314*/ 	.word	0x00000800
        /*0318*/ 	.word	0x000000ff
        /*031c*/ 	.word	0x00000198
        /*0320*/ 	.short	0x0100
        /*0322*/ 	.byte	0x05
	.zero		1


	//   ....[36]....
        /*0324*/ 	.word	0x00000810
        /*0328*/ 	.word	0x000000ff
        /*032c*/ 	.word	0x00000090
        /*0330*/ 	.short	0x0100
        /*0332*/ 	.byte	0x05
	.zero		1


	//   ....[37]....
        /*0334*/ 	.word	0x00000820
        /*0338*/ 	.word	0x000000ff
        /*033c*/ 	.word	0x000001a0
        /*0340*/ 	.short	0x0100
        /*0342*/ 	.byte	0x05
	.zero		1


	//   ....[38]....
        /*0344*/ 	.word	0x00000830
        /*0348*/ 	.word	0x000000ff
        /*034c*/ 	.word	0x00000098
        /*0350*/ 	.short	0x0100
        /*0352*/ 	.byte	0x05
	.zero		1


	//   ....[39]....
        /*0354*/ 	.word	0x00000840
        /*0358*/ 	.word	0x000000ff
        /*035c*/ 	.word	0x000001a8
        /*0360*/ 	.short	0x0100
        /*0362*/ 	.byte	0x05
	.zero		1


	//   ....[40]....
        /*0364*/ 	.word	0x00000850
        /*0368*/ 	.word	0x000000ff
        /*036c*/ 	.word	0x000000a0
        /*0370*/ 	.short	0x0100
        /*0372*/ 	.byte	0x05
	.zero		1


	//   ....[41]....
        /*0374*/ 	.word	0x00000860
        /*0378*/ 	.word	0x000000ff
        /*037c*/ 	.word	0x000001b0
        /*0380*/ 	.short	0x0100
        /*0382*/ 	.byte	0x05
	.zero		1


	//   ....[42]....
        /*0384*/ 	.word	0x00000870
        /*0388*/ 	.word	0x000000ff
        /*038c*/ 	.word	0x000000a8
        /*0390*/ 	.short	0x0100
        /*0392*/ 	.byte	0x05
	.zero		1


	//   ....[43]....
        /*0394*/ 	.word	0x00000880
        /*0398*/ 	.word	0x000000ff
        /*039c*/ 	.word	0x000001b8
        /*03a0*/ 	.short	0x0100
        /*03a2*/ 	.byte	0x05
	.zero		1


	//   ....[44]....
        /*03a4*/ 	.word	0x00000890
        /*03a8*/ 	.word	0x000000ff
        /*03ac*/ 	.word	0x000000b0
        /*03b0*/ 	.short	0x0100
        /*03b2*/ 	.byte	0x05
	.zero		1


	//   ....[45]....
        /*03b4*/ 	.word	0x000008a0
        /*03b8*/ 	.word	0x000000ff
        /*03bc*/ 	.word	0x000001c0
        /*03c0*/ 	.short	0x0100
        /*03c2*/ 	.byte	0x05
	.zero		1


	//   ....[46]....
        /*03c4*/ 	.word	0x000008b0
        /*03c8*/ 	.word	0x000000ff
        /*03cc*/ 	.word	0x000000b8
        /*03d0*/ 	.short	0x0100
        /*03d2*/ 	.byte	0x05
	.zero		1


	//   ....[47]....
        /*03d4*/ 	.word	0x000008c0
        /*03d8*/ 	.word	0x000000ff
        /*03dc*/ 	.word	0x000001c8
        /*03e0*/ 	.short	0x0100
        /*03e2*/ 	.byte	0x05
	.zero		1


	//   ....[48]....
        /*03e4*/ 	.word	0x000008d0
        /*03e8*/ 	.word	0x000000ff
        /*03ec*/ 	.word	0x000000c0
        /*03f0*/ 	.short	0x0100
        /*03f2*/ 	.byte	0x05
	.zero		1


	//   ....[49]....
        /*03f4*/ 	.word	0x000008e0
        /*03f8*/ 	.word	0x000000ff
        /*03fc*/ 	.word	0x000001d0
        /*0400*/ 	.short	0x0100
        /*0402*/ 	.byte	0x05
	.zero		1


	//   ....[50]....
        /*0404*/ 	.word	0x000008f0
        /*0408*/ 	.word	0x000000ff
        /*040c*/ 	.word	0x000000c8
        /*0410*/ 	.short	0x0100
        /*0412*/ 	.byte	0x05
	.zero		1


	//   ....[51]....
        /*0414*/ 	.word	0x00000900
        /*0418*/ 	.word	0x000000ff
        /*041c*/ 	.word	0x000001d8
        /*0420*/ 	.short	0x0100
        /*0422*/ 	.byte	0x05
	.zero		1


	//   ....[52]....
        /*0424*/ 	.word	0x00000910
        /*0428*/ 	.word	0x000000ff
        /*042c*/ 	.word	0x000000d0
        /*0430*/ 	.short	0x0100
        /*0432*/ 	.byte	0x05
	.zero		1


	//   ....[53]....
        /*0434*/ 	.word	0x00000920
        /*0438*/ 	.word	0x000000ff
        /*043c*/ 	.word	0x000001e0
        /*0440*/ 	.short	0x0100
        /*0442*/ 	.byte	0x05
	.zero		1


	//   ....[54]....
        /*0444*/ 	.word	0x00000930
        /*0448*/ 	.word	0x000000ff
        /*044c*/ 	.word	0x000000d8
        /*0450*/ 	.short	0x0100
        /*0452*/ 	.byte	0x05
	.zero		1


	//   ....[55]....
        /*0454*/ 	.word	0x00000940
        /*0458*/ 	.word	0x000000ff
        /*045c*/ 	.word	0x000001e8
        /*0460*/ 	.short	0x0100
        /*0462*/ 	.byte	0x05
	.zero		1


	//   ....[56]....
        /*0464*/ 	.word	0x00000950
        /*0468*/ 	.word	0x000000ff
        /*046c*/ 	.word	0x000000e0
        /*0470*/ 	.short	0x0100
        /*0472*/ 	.byte	0x05
	.zero		1


	//   ....[57]....
        /*0474*/ 	.word	0x00000960
        /*0478*/ 	.word	0x000000ff
        /*047c*/ 	.word	0x000001f0
        /*0480*/ 	.short	0x0100
        /*0482*/ 	.byte	0x05
	.zero		1


	//   ....[58]....
        /*0484*/ 	.word	0x00000970
        /*0488*/ 	.word	0x000000ff
        /*048c*/ 	.word	0x000000e8
        /*0490*/ 	.short	0x0100
        /*0492*/ 	.byte	0x05
	.zero		1


	//   ....[59]....
        /*0494*/ 	.word	0x00000980
        /*0498*/ 	.word	0x000000ff
        /*049c*/ 	.word	0x000001f8
        /*04a0*/ 	.short	0x0100
        /*04a2*/ 	.byte	0x05
	.zero		1


	//   ....[60]....
        /*04a4*/ 	.word	0x00000990
        /*04a8*/ 	.word	0x000000ff
        /*04ac*/ 	.word	0x000000f0
        /*04b0*/ 	.short	0x0100
        /*04b2*/ 	.byte	0x05
	.zero		1


	//   ....[61]....
        /*04b4*/ 	.word	0x000009a0
        /*04b8*/ 	.word	0x000000ff
        /*04bc*/ 	.word	0x00000200
        /*04c0*/ 	.short	0x0100
        /*04c2*/ 	.byte	0x05
	.zero		1


	//   ....[62]....
        /*04c4*/ 	.word	0x000009b0
        /*04c8*/ 	.word	0x000000ff
        /*04cc*/ 	.word	0x000000f8
        /*04d0*/ 	.short	0x0100
        /*04d2*/ 	.byte	0x05
	.zero		1


	//   ....[63]....
        /*04d4*/ 	.word	0x000009c0
        /*04d8*/ 	.word	0x000000ff
        /*04dc*/ 	.word	0x00000208
        /*04e0*/ 	.short	0x0100
        /*04e2*/ 	.byte	0x05
	.zero		1


	//   ....[64]....
        /*04e4*/ 	.word	0x000009d0
        /*04e8*/ 	.word	0x000000ff
        /*04ec*/ 	.word	0x00000100
        /*04f0*/ 	.short	0x0100
        /*04f2*/ 	.byte	0x05
	.zero		1


	//   ....[65]....
        /*04f4*/ 	.word	0x000009e0
        /*04f8*/ 	.word	0x000000ff
        /*04fc*/ 	.word	0x00000210
        /*0500*/ 	.short	0x0100
        /*0502*/ 	.byte	0x05
	.zero		1


	//   ....[66]....
        /*0504*/ 	.word	0x000009f0
        /*0508*/ 	.word	0x000000ff
        /*050c*/ 	.word	0x00000108
        /*0510*/ 	.short	0x0100
        /*0512*/ 	.byte	0x05
	.zero		1


	//   ....[67]....
        /*0514*/ 	.word	0x00000a00
        /*0518*/ 	.word	0x000000ff
        /*051c*/ 	.word	0x00000218
        /*0520*/ 	.short	0x0100
        /*0522*/ 	.byte	0x05
	.zero		1


	//   ....[68]....
        /*0524*/ 	.word	0x00000b40
        /*0528*/ 	.word	0x000000ff
        /*052c*/ 	.word	0x00000220
        /*0530*/ 	.short	0x0100
        /*0532*/ 	.byte	0x06
	.zero		1


	//   ....[69]....
        /*0534*/ 	.word	0x00000b50
        /*0538*/ 	.word	0x000000ff
        /*053c*/ 	.word	0x00000228
        /*0540*/ 	.short	0x0100
        /*0542*/ 	.byte	0x06
	.zero		1


	//   ....[70]....
        /*0544*/ 	.word	0x00000c40
        /*0548*/ 	.word	0x000000ff
        /*054c*/ 	.word	0x00000230
        /*0550*/ 	.short	0x0100
        /*0552*/ 	.byte	0x05
	.zero		1


	//   ....[71]....
        /*0554*/ 	.word	0x00000c50
        /*0558*/ 	.word	0x000000ff
        /*055c*/ 	.word	0x00000238
        /*0560*/ 	.short	0x0100
        /*0562*/ 	.byte	0x05
	.zero		1


	//   ....[72]....
        /*0564*/ 	.word	0x00000d90
        /*0568*/ 	.word	0x000000ff
        /*056c*/ 	.word	0x00000240
        /*0570*/ 	.short	0x0100
        /*0572*/ 	.byte	0x05
	.zero		1


	//   ....[73]....
        /*0574*/ 	.word	0x00000da0
        /*0578*/ 	.word	0x000000ff
        /*057c*/ 	.word	0x00000250
        /*0580*/ 	.short	0x0100
        /*0582*/ 	.byte	0x05
	.zero		1


	//   ....[74]....
        /*0584*/ 	.word	0x00000db0
        /*0588*/ 	.word	0x000000ff
        /*058c*/ 	.word	0x00000248
        /*0590*/ 	.short	0x0100
        /*0592*/ 	.byte	0x05
	.zero		1


	//   ....[75]....
        /*0594*/ 	.word	0x00000dc0
        /*0598*/ 	.word	0x000000ff
        /*059c*/ 	.word	0x00000258
        /*05a0*/ 	.short	0x0100
        /*05a2*/ 	.byte	0x05
	.zero		1


	//   ....[76]....
        /*05a4*/ 	.word	0x00000ef0
        /*05a8*/ 	.word	0x000000ff
        /*05ac*/ 	.word	0x00000260
        /*05b0*/ 	.short	0x0100
        /*05b2*/ 	.byte	0x06
	.zero		1


	//   ....[77]....
        /*05b4*/ 	.word	0x00000f00
        /*05b8*/ 	.word	0x000000ff
        /*05bc*/ 	.word	0x00000280
        /*05c0*/ 	.short	0x0100
        /*05c2*/ 	.byte	0x06
	.zero		1


	//   ....[78]....
        /*05c4*/ 	.word	0x00000f10
        /*05c8*/ 	.word	0x000000ff
        /*05cc*/ 	.word	0x00000268
        /*05d0*/ 	.short	0x0100
        /*05d2*/ 	.byte	0x06
	.zero		1


	//   ....[79]....
        /*05d4*/ 	.word	0x00000f20
        /*05d8*/ 	.word	0x000000ff
        /*05dc*/ 	.word	0x00000288
        /*05e0*/ 	.short	0x0100
        /*05e2*/ 	.byte	0x06
	.zero		1


	//   ....[80]....
        /*05e4*/ 	.word	0x00000f30
        /*05e8*/ 	.word	0x000000ff
        /*05ec*/ 	.word	0x00000270
        /*05f0*/ 	.short	0x0100
        /*05f2*/ 	.byte	0x06
	.zero		1


	//   ....[81]....
        /*05f4*/ 	.word	0x00000f40
        /*05f8*/ 	.word	0x000000ff
        /*05fc*/ 	.word	0x00000290
        /*0600*/ 	.short	0x0100
        /*0602*/ 	.byte	0x06
	.zero		1


	//   ....[82]....
        /*0604*/ 	.word	0x00000f50
        /*0608*/ 	.word	0x000000ff
        /*060c*/ 	.word	0x00000278
        /*0610*/ 	.short	0x0100
        /*0612*/ 	.byte	0x06
	.zero		1


	//   ....[83]....
        /*0614*/ 	.word	0x00000f60
        /*0618*/ 	.word	0x000000ff
        /*061c*/ 	.word	0x00000298
        /*0620*/ 	.short	0x0100
        /*0622*/ 	.byte	0x06
	.zero		1


	//   ....[84]....
        /*0624*/ 	.word	0x00001050
        /*0628*/ 	.word	0x000000ff
        /*062c*/ 	.word	0x000002a0
        /*0630*/ 	.short	0x0100
        /*0632*/ 	.byte	0x05
	.zero		1


	//   ....[85]....
        /*0634*/ 	.word	0x00001060
        /*0638*/ 	.word	0x000000ff
        /*063c*/ 	.word	0x000002b0
        /*0640*/ 	.short	0x0100
        /*0642*/ 	.byte	0x05
	.zero		1


	//   ....[86]....
        /*0644*/ 	.word	0x00001070
        /*0648*/ 	.word	0x000000ff
        /*064c*/ 	.word	0x000002a8
        /*0650*/ 	.short	0x0100
        /*0652*/ 	.byte	0x05
	.zero		1


	//   ....[87]....
        /*0654*/ 	.word	0x00001080
        /*0658*/ 	.word	0x000000ff
        /*065c*/ 	.word	0x000002b8
        /*0660*/ 	.short	0x0100
        /*0662*/ 	.byte	0x05
	.zero		1


	//   ....[88]....
        /*0664*/ 	.word	0x00001950
        /*0668*/ 	.word	0x00000003
        /*066c*/ 	.word	0x000002b0
        /*0670*/ 	.short	0x010a
        /*0672*/ 	.byte	0xff
	.zero		1


	//   ....[89]....
        /*0674*/ 	.word	0x00001980
        /*0678*/ 	.word	0x00000003
        /*067c*/ 	.word	0x000002a0
        /*0680*/ 	.short	0x0101
        /*0682*/ 	.byte	0xff
	.zero		1


	//   ....[90]....
        /*0684*/ 	.word	0x00001a50
        /*0688*/ 	.word	0x000000ff
        /*068c*/ 	.word	0x00000110
        /*0690*/ 	.short	0x010a
        /*0692*/ 	.byte	0x08
	.zero		1


	//   ....[91]....
        /*0694*/ 	.word	0x00001af0
        /*0698*/ 	.word	0x000000ff
        /*069c*/ 	.word	0x00000110
        /*06a0*/ 	.short	0x010a
        /*06a2*/ 	.byte	0x21
	.zero		1


	//   ....[92]....
        /*06a4*/ 	.word	0x00001c40
        /*06a8*/ 	.word	0x000000ff
        /*06ac*/ 	.word	0x00000110
        /*06b0*/ 	.short	0x010a
        /*06b2*/ 	.byte	0x08
	.zero		1


	//   ....[93]....
        /*06b4*/ 	.word	0x00001d50
        /*06b8*/ 	.word	0x000000ff
        /*06bc*/ 	.word	0x00000238
        /*06c0*/ 	.short	0x0101
        /*06c2*/ 	.byte	0x04
	.zero		1


	//   ....[94]....
        /*06c4*/ 	.word	0x00001d70
        /*06c8*/ 	.word	0x000000ff
        /*06cc*/ 	.word	0x00000110
        /*06d0*/ 	.short	0x010a
        /*06d2*/ 	.byte	0x08
	.zero		1


	//   ....[95]....
        /*06d4*/ 	.word	0x00001df0
        /*06d8*/ 	.word	0x000000ff
        /*06dc*/ 	.word	0x00000110
        /*06e0*/ 	.short	0x010a
        /*06e2*/ 	.byte	0x11
	.zero		1


	//   ....[96]....
        /*06e4*/ 	.word	0x00001f40
        /*06e8*/ 	.word	0x000000ff
        /*06ec*/ 	.word	0x00000110
        /*06f0*/ 	.short	0x010a
        /*06f2*/ 	.byte	0x08
	.zero		1


	//   ....[97]....
        /*06f4*/ 	.word	0x00002080
        /*06f8*/ 	.word	0x00000002
        /*06fc*/ 	.word	0x00000240
        /*0700*/ 	.short	0x010a
        /*0702*/ 	.byte	0xff
	.zero		1


	//   ....[98]....
        /*0704*/ 	.word	0x00002140
        /*0708*/ 	.word	0x00000002
        /*070c*/ 	.word	0x00000000
        /*0710*/ 	.short	0x0101
        /*0712*/ 	.byte	0xff
	.zero		1


	//   ....[99]....
        /*0714*/ 	.word	0x000026a0
        /*0718*/ 	.word	0x000000ff
        /*071c*/ 	.word	0x00000000
        /*0720*/ 	.short	0x010a
        /*0722*/ 	.byte	0x05
	.zero		1


	//   ....[100]....
        /*0724*/ 	.word	0x00002730
        /*0728*/ 	.word	0x000000ff
        /*072c*/ 	.word	0x00000000
        /*0730*/ 	.short	0x010a
        /*0732*/ 	.byte	0x05
	.zero		1


	//   ....[101]....
        /*0734*/ 	.word	0x000027c0
        /*0738*/ 	.word	0x000000ff
        /*073c*/ 	.word	0x00000000
        /*0740*/ 	.short	0x010a
        /*0742*/ 	.byte	0x05
	.zero		1


	//   ....[102]....
        /*0744*/ 	.word	0x00002850
        /*0748*/ 	.word	0x000000ff
        /*074c*/ 	.word	0x00000000
        /*0750*/ 	.short	0x010a
        /*0752*/ 	.byte	0x05
	.zero		1


	//   ....[103]....
        /*0754*/ 	.word	0x000028e0
        /*0758*/ 	.word	0x000000ff
        /*075c*/ 	.word	0x00000000
        /*0760*/ 	.short	0x010a
        /*0762*/ 	.byte	0x05
	.zero		1


	//   ....[104]....
        /*0764*/ 	.word	0x00002970
        /*0768*/ 	.word	0x000000ff
        /*076c*/ 	.word	0x00000000
        /*0770*/ 	.short	0x010a
        /*0772*/ 	.byte	0x05
	.zero		1


	//   ....[105]....
        /*0774*/ 	.word	0x00002a00
        /*0778*/ 	.word	0x000000ff
        /*077c*/ 	.word	0x00000000
        /*0780*/ 	.short	0x010a
        /*0782*/ 	.byte	0x05
	.zero		1


	//   ....[106]....
        /*0784*/ 	.word	0x00002a90
        /*0788*/ 	.word	0x000000ff
        /*078c*/ 	.word	0x00000000
        /*0790*/ 	.short	0x010a
        /*0792*/ 	.byte	0x05
	.zero		1


	//   ....[107]....
        /*0794*/ 	.word	0x00002b20
        /*0798*/ 	.word	0x000000ff
        /*079c*/ 	.word	0x00000000
        /*07a0*/ 	.short	0x010a
        /*07a2*/ 	.byte	0x05
	.zero		1


	//   ....[108]....
        /*07a4*/ 	.word	0x00002bb0
        /*07a8*/ 	.word	0x000000ff
        /*07ac*/ 	.word	0x00000000
        /*07b0*/ 	.short	0x010a
        /*07b2*/ 	.byte	0x05
	.zero		1


	//   ....[109]....
        /*07b4*/ 	.word	0x00002c40
        /*07b8*/ 	.word	0x000000ff
        /*07bc*/ 	.word	0x00000000
        /*07c0*/ 	.short	0x010a
        /*07c2*/ 	.byte	0x05
	.zero		1


	//   ....[110]....
        /*07c4*/ 	.word	0x00002cd0
        /*07c8*/ 	.word	0x000000ff
        /*07cc*/ 	.word	0x00000000
        /*07d0*/ 	.short	0x010a
        /*07d2*/ 	.byte	0x05
	.zero		1


	//   ....[111]....
        /*07d4*/ 	.word	0x00002d60
        /*07d8*/ 	.word	0x000000ff
        /*07dc*/ 	.word	0x00000000
        /*07e0*/ 	.short	0x010a
        /*07e2*/ 	.byte	0x05
	.zero		1


	//   ....[112]....
        /*07e4*/ 	.word	0x00002df0
        /*07e8*/ 	.word	0x000000ff
        /*07ec*/ 	.word	0x00000000
        /*07f0*/ 	.short	0x010a
        /*07f2*/ 	.byte	0x05
	.zero		1


	//   ....[113]....
        /*07f4*/ 	.word	0x00002e80
        /*07f8*/ 	.word	0x000000ff
        /*07fc*/ 	.word	0x00000000
        /*0800*/ 	.short	0x010a
        /*0802*/ 	.byte	0x05
	.zero		1


	//   ....[114]....
        /*0804*/ 	.word	0x00002f10
        /*0808*/ 	.word	0x000000ff
        /*080c*/ 	.word	0x00000000
        /*0810*/ 	.short	0x010a
        /*0812*/ 	.byte	0x05
	.zero		1


	//   ....[115]....
        /*0814*/ 	.word	0x00002fa0
        /*0818*/ 	.word	0x000000ff
        /*081c*/ 	.word	0x00000000
        /*0820*/ 	.short	0x010a
        /*0822*/ 	.byte	0x05
	.zero		1


	//   ....[116]....
        /*0824*/ 	.word	0x00003030
        /*0828*/ 	.word	0x000000ff
        /*082c*/ 	.word	0x00000000
        /*0830*/ 	.short	0x010a
        /*0832*/ 	.byte	0x05
	.zero		1


	//   ....[117]....
        /*0834*/ 	.word	0x000030c0
        /*0838*/ 	.word	0x000000ff
        /*083c*/ 	.word	0x00000000
        /*0840*/ 	.short	0x010a
        /*0842*/ 	.byte	0x05
	.zero		1


	//   ....[118]....
        /*0844*/ 	.word	0x00003150
        /*0848*/ 	.word	0x000000ff
        /*084c*/ 	.word	0x00000000
        /*0850*/ 	.short	0x010a
        /*0852*/ 	.byte	0x05
	.zero		1


	//   ....[119]....
        /*0854*/ 	.word	0x000031e0
        /*0858*/ 	.word	0x000000ff
        /*085c*/ 	.word	0x00000000
        /*0860*/ 	.short	0x010a
        /*0862*/ 	.byte	0x05
	.zero		1


	//   ....[120]....
        /*0864*/ 	.word	0x00003270
        /*0868*/ 	.word	0x000000ff
        /*086c*/ 	.word	0x00000000
        /*0870*/ 	.short	0x010a
        /*0872*/ 	.byte	0x05
	.zero		1


	//   ....[121]....
        /*0874*/ 	.word	0x00003300
        /*0878*/ 	.word	0x000000ff
        /*087c*/ 	.word	0x00000000
        /*0880*/ 	.short	0x010a
        /*0882*/ 	.byte	0x05
	.zero		1


	//   ....[122]....
        /*0884*/ 	.word	0x00003390
        /*0888*/ 	.word	0x000000ff
        /*088c*/ 	.word	0x00000000
        /*0890*/ 	.short	0x010a
        /*0892*/ 	.byte	0x05
	.zero		1


	//   ....[123]....
        /*0894*/ 	.word	0x00003420
        /*0898*/ 	.word	0x000000ff
        /*089c*/ 	.word	0x00000000
        /*08a0*/ 	.short	0x010a
        /*08a2*/ 	.byte	0x05
	.zero		1


	//   ....[124]....
        /*08a4*/ 	.word	0x000034b0
        /*08a8*/ 	.word	0x000000ff
        /*08ac*/ 	.word	0x00000000
        /*08b0*/ 	.short	0x010a
        /*08b2*/ 	.byte	0x05
	.zero		1


	//   ....[125]....
        /*08b4*/ 	.word	0x00003540
        /*08b8*/ 	.word	0x000000ff
        /*08bc*/ 	.word	0x00000000
        /*08c0*/ 	.short	0x010a
        /*08c2*/ 	.byte	0x05
	.zero		1


	//   ....[126]....
        /*08c4*/ 	.word	0x000035d0
        /*08c8*/ 	.word	0x000000ff
        /*08cc*/ 	.word	0x00000000
        /*08d0*/ 	.short	0x010a
        /*08d2*/ 	.byte	0x05
	.zero		1


	//   ....[127]....
        /*08d4*/ 	.word	0x00003660
        /*08d8*/ 	.word	0x000000ff
        /*08dc*/ 	.word	0x00000000
        /*08e0*/ 	.short	0x010a
        /*08e2*/ 	.byte	0x05
	.zero		1


	//   ....[128]....
        /*08e4*/ 	.word	0x000036f0
        /*08e8*/ 	.word	0x000000ff
        /*08ec*/ 	.word	0x00000000
        /*08f0*/ 	.short	0x010a
        /*08f2*/ 	.byte	0x05
	.zero		1


	//   ....[129]....
        /*08f4*/ 	.word	0x00003780
        /*08f8*/ 	.word	0x000000ff
        /*08fc*/ 	.word	0x00000000
        /*0900*/ 	.short	0x010a
        /*0902*/ 	.byte	0x05
	.zero		1


	//   ....[130]....
        /*0904*/ 	.word	0x00003810
        /*0908*/ 	.word	0x000000ff
        /*090c*/ 	.word	0x00000000
        /*0910*/ 	.short	0x010a
        /*0912*/ 	.byte	0x05
	.zero		1


	//   ....[131]....
        /*0914*/ 	.word	0x000038a0
        /*0918*/ 	.word	0x000000ff
        /*091c*/ 	.word	0x00000000
        /*0920*/ 	.short	0x010a
        /*0922*/ 	.byte	0x05
	.zero		1


	//   ....[132]....
        /*0924*/ 	.word	0x00003940
        /*0928*/ 	.word	0x00000000
        /*092c*/ 	.word	0x00000000
        /*0930*/ 	.short	0x010a
        /*0932*/ 	.byte	0xff
	.zero		1


	//   ....[133]....
        /*0934*/ 	.word	0x00003a60
        /*0938*/ 	.word	0x00000000
        /*093c*/ 	.word	0x000002a0
        /*0940*/ 	.short	0x010a
        /*0942*/ 	.byte	0xff
	.zero		1


	//   ....[134]....
        /*0944*/ 	.word	0x00003ac0
        /*0948*/ 	.word	0x00000004
        /*094c*/ 	.word	0x00000000
        /*0950*/ 	.short	0x0101
        /*0952*/ 	.byte	0xff
	.zero		1


	//   ....[135]....
        /*0954*/ 	.word	0x00003ae0
        /*0958*/ 	.word	0x000000ff
        /*095c*/ 	.word	0x00000250
        /*0960*/ 	.short	0x010a
        /*0962*/ 	.byte	0x05
	.zero		1


	//   ....[136]....
        /*0964*/ 	.word	0x00003c00
        /*0968*/ 	.word	0x00000000
        /*096c*/ 	.word	0x00000240
        /*0970*/ 	.short	0x010a
        /*0972*/ 	.byte	0xff
	.zero		1


	//   ....[137]....
        /*0974*/ 	.word	0x00003d10
        /*0978*/ 	.word	0x00000000
        /*097c*/ 	.word	0x00000000
        /*0980*/ 	.short	0x0101
        /*0982*/ 	.byte	0xff
	.zero		1


	//   ....[138]....
        /*0984*/ 	.word	0x00003da0
        /*0988*/ 	.word	0x000000ff
        /*098c*/ 	.word	0x00000250
        /*0990*/ 	.short	0x0106
        /*0992*/ 	.byte	0x05
	.zero		1


	//   ....[139]....
        /*0994*/ 	.word	0x00003dc0
        /*0998*/ 	.word	0x000000ff
        /*099c*/ 	.word	0x00000250
        /*09a0*/ 	.short	0x010a
        /*09a2*/ 	.byte	0x05
	.zero		1


	//   ....[140]....
        /*09a4*/ 	.word	0x00003e50
        /*09a8*/ 	.word	0x000000ff
        /*09ac*/ 	.word	0x00000250
        /*09b0*/ 	.short	0x0106
        /*09b2*/ 	.byte	0x04
	.zero		1


	//   ....[141]....
        /*09b4*/ 	.word	0x00003e90
        /*09b8*/ 	.word	0x00000000
        /*09bc*/ 	.word	0x00000250
        /*09c0*/ 	.short	0x010a
        /*09c2*/ 	.byte	0xff
	.zero		1


	//   ....[142]....
        /*09c4*/ 	.word	0x00004360
        /*09c8*/ 	.word	0x00000000
        /*09cc*/ 	.word	0x00000240
        /*09d0*/ 	.short	0x010a
        /*09d2*/ 	.byte	0xff
	.zero		1


	//   ....[143]....
        /*09d4*/ 	.word	0x00004460
        /*09d8*/ 	.word	0x00000003
        /*09dc*/ 	.word	0x00000000
        /*09e0*/ 	.short	0x0101
        /*09e2*/ 	.byte	0xff
	.zero		1


	//   ....[144]....
        /*09e4*/ 	.word	0x00004470
        /*09e8*/ 	.word	0x000000ff
        /*09ec*/ 	.word	0x00000000
        /*09f0*/ 	.short	0x010a
        /*09f2*/ 	.byte	0x04
	.zero		1


	//   ....[145]....
        /*09f4*/ 	.word	0x00004490
        /*09f8*/ 	.word	0x000000ff
        /*09fc*/ 	.word	0x00000280
        /*0a00*/ 	.short	0x010a
        /*0a02*/ 	.byte	0x09
	.zero		1


	//   ....[146]....
        /*0a04*/ 	.word	0x00004570
        /*0a08*/ 	.word	0x000000ff
        /*0a0c*/ 	.word	0x00000000
        /*0a10*/ 	.short	0x010a
        /*0a12*/ 	.byte	0x07
	.zero		1


	//   ....[147]....
        /*0a14*/ 	.word	0x00004680
        /*0a18*/ 	.word	0x000000ff
        /*0a1c*/ 	.word	0x00000000
        /*0a20*/ 	.short	0x010a
        /*0a22*/ 	.byte	0x04
	.zero		1


	//   ....[148]....
        /*0a24*/ 	.word	0x00004860
        /*0a28*/ 	.word	0x000000ff
        /*0a2c*/ 	.word	0x00000000
        /*0a30*/ 	.short	0x010a
        /*0a32*/ 	.byte	0x05
	.zero		1


	//   ....[149]....
        /*0a34*/ 	.word	0x000048f0
        /*0a38*/ 	.word	0x000000ff
        /*0a3c*/ 	.word	0x00000000
        /*0a40*/ 	.short	0x010a
        /*0a42*/ 	.byte	0x05
	.zero		1


	//   ....[150]....
        /*0a44*/ 	.word	0x00004980
        /*0a48*/ 	.word	0x000000ff
        /*0a4c*/ 	.word	0x00000000
        /*0a50*/ 	.short	0x010a
        /*0a52*/ 	.byte	0x05
	.zero		1


	//   ....[151]....
        /*0a54*/ 	.word	0x00004a10
        /*0a58*/ 	.word	0x000000ff
        /*0a5c*/ 	.word	0x00000000
        /*0a60*/ 	.short	0x010a
        /*0a62*/ 	.byte	0x07
	.zero		1


	//   ....[152]....
        /*0a64*/ 	.word	0x00004e50
        /*0a68*/ 	.word	0x00000000
        /*0a6c*/ 	.word	0x00000240
        /*0a70*/ 	.short	0x010a
        /*0a72*/ 	.byte	0xff
	.zero		1


	//   ....[153]....
        /*0a74*/ 	.word	0x00004f40
        /*0a78*/ 	.word	0x00000000
        /*0a7c*/ 	.word	0x00000000
        /*0a80*/ 	.short	0x0101
        /*0a82*/ 	.byte	0xff
	.zero		1


	//   ....[154]....
        /*0a84*/ 	.word	0x00005260
        /*0a88*/ 	.word	0x000000ff
        /*0a8c*/ 	.word	0x00000238
        /*0a90*/ 	.short	0x010a
        /*0a92*/ 	.byte	0x06
	.zero		1


	//   ....[155]....
        /*0a94*/ 	.word	0x000053e0
        /*0a98*/ 	.word	0x000000ff
        /*0a9c*/ 	.word	0x00000228
        /*0aa0*/ 	.short	0x010a
        /*0aa2*/ 	.byte	0x06
	.zero		1


	//   ....[156]....
        /*0aa4*/ 	.word	0x00005710
        /*0aa8*/ 	.word	0x000000ff
        /*0aac*/ 	.word	0x00000220
        /*0ab0*/ 	.short	0x010b
        /*0ab2*/ 	.byte	0x06
	.zero		1


	//   ....[157]....
        /*0ab4*/ 	.word	0x00005730
        /*0ab8*/ 	.word	0x000000ff
        /*0abc*/ 	.word	0x00000000
        /*0ac0*/ 	.short	0x0101
        /*0ac2*/ 	.byte	0x25
	.zero		1


	//   ....[158]....
        /*0ac4*/ 	.word	0x00005770
        /*0ac8*/ 	.word	0x00000000
        /*0acc*/ 	.word	0x00000228
        /*0ad0*/ 	.short	0x010a
        /*0ad2*/ 	.byte	0xff
	.zero		1


	//   ....[159]....
        /*0ad4*/ 	.word	0x00005aa0
        /*0ad8*/ 	.word	0x00000000
        /*0adc*/ 	.word	0x00000240
        /*0ae0*/ 	.short	0x010a
        /*0ae2*/ 	.byte	0xff
	.zero		1


	//   ....[160]....
        /*0ae4*/ 	.word	0x00005bb0
        /*0ae8*/ 	.word	0x00000000
        /*0aec*/ 	.word	0x00000000
        /*0af0*/ 	.short	0x0101
        /*0af2*/ 	.byte	0xff
	.zero		1


	//   ....[161]....
        /*0af4*/ 	.word	0x00006550
        /*0af8*/ 	.word	0x000000ff
        /*0afc*/ 	.word	0x00000220
        /*0b00*/ 	.short	0x010a
        /*0b02*/ 	.byte	0x2b
	.zero		1


	//   ....[162]....
        /*0b04*/ 	.word	0x00006560
        /*0b08*/ 	.word	0x0000009c
        /*0b0c*/ 	.word	0x00000260
        /*0b10*/ 	.short	0x010a
        /*0b12*/ 	.byte	0xff
	.zero		1


	//   ....[163]....
        /*0b14*/ 	.word	0x000066f0
        /*0b18*/ 	.word	0x000000ff
        /*0b1c*/ 	.word	0x00000220
        /*0b20*/ 	.short	0x010a
        /*0b22*/ 	.byte	0x2b
	.zero		1


	//   ....[164]....
        /*0b24*/ 	.word	0x000067f0
        /*0b28*/ 	.word	0x000000ff
        /*0b2c*/ 	.word	0x00000000
        /*0b30*/ 	.short	0x0101
        /*0b32*/ 	.byte	0x04
	.zero		1


	//   ....[165]....
        /*0b34*/ 	.word	0x00006850
        /*0b38*/ 	.word	0x0000009c
        /*0b3c*/ 	.word	0x00000260
        /*0b40*/ 	.short	0x010a
        /*0b42*/ 	.byte	0xff
	.zero		1


	//   ....[166]....
        /*0b44*/ 	.word	0x00006c10
        /*0b48*/ 	.word	0x000000ff
        /*0b4c*/ 	.word	0x00000000
        /*0b50*/ 	.short	0x0101
        /*0b52*/ 	.byte	0x05
	.zero		1


	//   ....[167]....
        /*0b54*/ 	.word	0x00007cc0
        /*0b58*/ 	.word	0x00000003
        /*0b5c*/ 	.word	0x000002b0
        /*0b60*/ 	.short	0x010a
        /*0b62*/ 	.byte	0xff
	.zero		1


	//   ....[168]....
        /*0b64*/ 	.word	0x00007d20
        /*0b68*/ 	.word	0x00000002
        /*0b6c*/ 	.word	0x00000110
        /*0b70*/ 	.short	0x010a
        /*0b72*/ 	.byte	0xff
	.zero		1


	//   ....[169]....
        /*0b74*/ 	.word	0x00007d80
        /*0b78*/ 	.word	0x00000002
        /*0b7c*/ 	.word	0x00000110
        /*0b80*/ 	.short	0x010a
        /*0b82*/ 	.byte	0xff
	.zero		1


	//   ....[170]....
        /*0b84*/ 	.word	0x00007dd0
        /*0b88*/ 	.word	0x00000002
        /*0b8c*/ 	.word	0x00000240
        /*0b90*/ 	.short	0x010a
        /*0b92*/ 	.byte	0xff
	.zero		1


	//   ....[171]....
        /*0b94*/ 	.word	0x00007e30
        /*0b98*/ 	.word	0x00000000
        /*0b9c*/ 	.word	0x00000000
        /*0ba0*/ 	.short	0x010a
        /*0ba2*/ 	.byte	0xff
	.zero		1


	//   ....[172]....
        /*0ba4*/ 	.word	0x00007e90
        /*0ba8*/ 	.word	0x00000000
        /*0bac*/ 	.word	0x00000000
        /*0bb0*/ 	.short	0x010a
        /*0bb2*/ 	.byte	0xff
	.zero		1


	//   ....[173]....
        /*0bb4*/ 	.word	0x00007ef0
        /*0bb8*/ 	.word	0x00000000
        /*0bbc*/ 	.word	0x00000000
        /*0bc0*/ 	.short	0x010a
        /*0bc2*/ 	.byte	0xff
	.zero		1


	//   ....[174]....
        /*0bc4*/ 	.word	0x00007f50
        /*0bc8*/ 	.word	0x00000000
        /*0bcc*/ 	.word	0x00000000
        /*0bd0*/ 	.short	0x010a
        /*0bd2*/ 	.byte	0xff
	.zero		1


	//   ....[175]....
        /*0bd4*/ 	.word	0x00007fb0
        /*0bd8*/ 	.word	0x00000000
        /*0bdc*/ 	.word	0x00000000
        /*0be0*/ 	.short	0x010a
        /*0be2*/ 	.byte	0xff
	.zero		1


	//   ....[176]....
        /*0be4*/ 	.word	0x00008010
        /*0be8*/ 	.word	0x00000000
        /*0bec*/ 	.word	0x00000000
        /*0bf0*/ 	.short	0x010a
        /*0bf2*/ 	.byte	0xff
	.zero		1


	//   ....[177]....
        /*0bf4*/ 	.word	0x00008070
        /*0bf8*/ 	.word	0x00000000
        /*0bfc*/ 	.word	0x00000000
        /*0c00*/ 	.short	0x010a
        /*0c02*/ 	.byte	0xff
	.zero		1


	//   ....[178]....
        /*0c04*/ 	.word	0x000080d0
        /*0c08*/ 	.word	0x00000000
        /*0c0c*/ 	.word	0x00000000
        /*0c10*/ 	.short	0x010a
        /*0c12*/ 	.byte	0xff
	.zero		1


	//   ....[179]....
        /*0c14*/ 	.word	0x00008130
        /*0c18*/ 	.word	0x00000000
        /*0c1c*/ 	.word	0x00000000
        /*0c20*/ 	.short	0x010a
        /*0c22*/ 	.byte	0xff
	.zero		1


	//   ....[180]....
        /*0c24*/ 	.word	0x00008190
        /*0c28*/ 	.word	0x00000000
        /*0c2c*/ 	.word	0x00000000
        /*0c30*/ 	.short	0x010a
        /*0c32*/ 	.byte	0xff
	.zero		1


	//   ....[181]....
        /*0c34*/ 	.word	0x000081f0
        /*0c38*/ 	.word	0x00000000
        /*0c3c*/ 	.word	0x00000000
        /*0c40*/ 	.short	0x010a
        /*0c42*/ 	.byte	0xff
	.zero		1


	//   ....[182]....
        /*0c44*/ 	.word	0x00008250
        /*0c48*/ 	.word	0x00000000
        /*0c4c*/ 	.word	0x00000000
        /*0c50*/ 	.short	0x010a
        /*0c52*/ 	.byte	0xff
	.zero		1


	//   ....[183]....
        /*0c54*/ 	.word	0x000082b0
        /*0c58*/ 	.word	0x00000000
        /*0c5c*/ 	.word	0x00000000
        /*0c60*/ 	.short	0x010a
        /*0c62*/ 	.byte	0xff
	.zero		1


	//   ....[184]....
        /*0c64*/ 	.word	0x00008310
        /*0c68*/ 	.word	0x00000000
        /*0c6c*/ 	.word	0x00000000
        /*0c70*/ 	.short	0x010a
        /*0c72*/ 	.byte	0xff
	.zero		1


	//   ....[185]....
        /*0c74*/ 	.word	0x00008370
        /*0c78*/ 	.word	0x00000000
        /*0c7c*/ 	.word	0x00000000
        /*0c80*/ 	.short	0x010a
        /*0c82*/ 	.byte	0xff
	.zero		1


	//   ....[186]....
        /*0c84*/ 	.word	0x000083d0
        /*0c88*/ 	.word	0x00000000
        /*0c8c*/ 	.word	0x00000000
        /*0c90*/ 	.short	0x010a
        /*0c92*/ 	.byte	0xff
	.zero		1


	//   ....[187]....
        /*0c94*/ 	.word	0x00008430
        /*0c98*/ 	.word	0x00000000
        /*0c9c*/ 	.word	0x00000000
        /*0ca0*/ 	.short	0x010a
        /*0ca2*/ 	.byte	0xff
	.zero		1


	//   ....[188]....
        /*0ca4*/ 	.word	0x00008490
        /*0ca8*/ 	.word	0x00000000
        /*0cac*/ 	.word	0x00000000
        /*0cb0*/ 	.short	0x010a
        /*0cb2*/ 	.byte	0xff
	.zero		1


	//   ....[189]....
        /*0cb4*/ 	.word	0x000084f0
        /*0cb8*/ 	.word	0x00000000
        /*0cbc*/ 	.word	0x00000000
        /*0cc0*/ 	.short	0x010a
        /*0cc2*/ 	.byte	0xff
	.zero		1


	//   ....[190]....
        /*0cc4*/ 	.word	0x00008550
        /*0cc8*/ 	.word	0x00000000
        /*0ccc*/ 	.word	0x00000000
        /*0cd0*/ 	.short	0x010a
        /*0cd2*/ 	.byte	0xff
	.zero		1


	//   ....[191]....
        /*0cd4*/ 	.word	0x000085b0
        /*0cd8*/ 	.word	0x00000000
        /*0cdc*/ 	.word	0x00000000
        /*0ce0*/ 	.short	0x010a
        /*0ce2*/ 	.byte	0xff
	.zero		1


	//   ....[192]....
        /*0ce4*/ 	.word	0x00008610
        /*0ce8*/ 	.word	0x00000000
        /*0cec*/ 	.word	0x00000000
        /*0cf0*/ 	.short	0x010a
        /*0cf2*/ 	.byte	0xff
	.zero		1


	//   ....[193]....
        /*0cf4*/ 	.word	0x00008670
        /*0cf8*/ 	.word	0x00000000
        /*0cfc*/ 	.word	0x00000000
        /*0d00*/ 	.short	0x010a
        /*0d02*/ 	.byte	0xff
	.zero		1


	//   ....[194]....
        /*0d04*/ 	.word	0x000086d0
        /*0d08*/ 	.word	0x00000000
        /*0d0c*/ 	.word	0x00000000
        /*0d10*/ 	.short	0x010a
        /*0d12*/ 	.byte	0xff
	.zero		1


	//   ....[195]....
        /*0d14*/ 	.word	0x00008730
        /*0d18*/ 	.word	0x00000000
        /*0d1c*/ 	.word	0x00000000
        /*0d20*/ 	.short	0x010a
        /*0d22*/ 	.byte	0xff
	.zero		1


	//   ....[196]....
        /*0d24*/ 	.word	0x00008790
        /*0d28*/ 	.word	0x00000000
        /*0d2c*/ 	.word	0x00000000
        /*0d30*/ 	.short	0x010a
        /*0d32*/ 	.byte	0xff
	.zero		1


	//   ....[197]....
        /*0d34*/ 	.word	0x000087f0
        /*0d38*/ 	.word	0x00000000
        /*0d3c*/ 	.word	0x00000000
        /*0d40*/ 	.short	0x010a
        /*0d42*/ 	.byte	0xff
	.zero		1


	//   ....[198]....
        /*0d44*/ 	.word	0x00008850
        /*0d48*/ 	.word	0x00000000
        /*0d4c*/ 	.word	0x00000000
        /*0d50*/ 	.short	0x010a
        /*0d52*/ 	.byte	0xff
	.zero		1


	//   ....[199]....
        /*0d54*/ 	.word	0x000088b0
        /*0d58*/ 	.word	0x00000000
        /*0d5c*/ 	.word	0x00000000
        /*0d60*/ 	.short	0x010a
        /*0d62*/ 	.byte	0xff
	.zero		1


	//   ....[200]....
        /*0d64*/ 	.word	0x00008910
        /*0d68*/ 	.word	0x00000000
        /*0d6c*/ 	.word	0x00000000
        /*0d70*/ 	.short	0x010a
        /*0d72*/ 	.byte	0xff
	.zero		1


	//   ....[201]....
        /*0d74*/ 	.word	0x00008970
        /*0d78*/ 	.word	0x00000000
        /*0d7c*/ 	.word	0x00000000
        /*0d80*/ 	.short	0x010a
        /*0d82*/ 	.byte	0xff
	.zero		1


	//   ....[202]....
        /*0d84*/ 	.word	0x000089d0
        /*0d88*/ 	.word	0x00000000
        /*0d8c*/ 	.word	0x00000000
        /*0d90*/ 	.short	0x010a
        /*0d92*/ 	.byte	0xff
	.zero		1


	//   ....[203]....
        /*0d94*/ 	.word	0x00008a30
        /*0d98*/ 	.word	0x00000000
        /*0d9c*/ 	.word	0x00000000
        /*0da0*/ 	.short	0x010a
        /*0da2*/ 	.byte	0xff
	.zero		1


	//   ....[204]....
        /*0da4*/ 	.word	0x00008a80
        /*0da8*/ 	.word	0x00000000
        /*0dac*/ 	.word	0x000002a0
        /*0db0*/ 	.short	0x010a
        /*0db2*/ 	.byte	0xff
	.zero		1


	//   ....[205]....
        /*0db4*/ 	.word	0x00008ae0
        /*0db8*/ 	.word	0x00000000
        /*0dbc*/ 	.word	0x00000250
        /*0dc0*/ 	.short	0x010a
        /*0dc2*/ 	.byte	0xff
	.zero		1


	//   ....[206]....
        /*0dc4*/ 	.word	0x00008b30
        /*0dc8*/ 	.word	0x00000000
        /*0dcc*/ 	.word	0x00000240
        /*0dd0*/ 	.short	0x010a
        /*0dd2*/ 	.byte	0xff
	.zero		1


	//   ....[207]....
        /*0dd4*/ 	.word	0x00008b90
        /*0dd8*/ 	.word	0x00000000
        /*0ddc*/ 	.word	0x00000250
        /*0de0*/ 	.short	0x010a
        /*0de2*/ 	.byte	0xff
	.zero		1


	//   ....[208]....
        /*0de4*/ 	.word	0x00008be0
        /*0de8*/ 	.word	0x00000000
        /*0dec*/ 	.word	0x00000240
        /*0df0*/ 	.short	0x010a
        /*0df2*/ 	.byte	0xff
	.zero		1


	//   ....[209]....
        /*0df4*/ 	.word	0x00008c40
        /*0df8*/ 	.word	0x00000003
        /*0dfc*/ 	.word	0x00000280
        /*0e00*/ 	.short	0x010a
        /*0e02*/ 	.byte	0xff
	.zero		1


	//   ....[210]....
        /*0e04*/ 	.word	0x00008ca0
        /*0e08*/ 	.word	0x00000000
        /*0e0c*/ 	.word	0x00000000
        /*0e10*/ 	.short	0x010a
        /*0e12*/ 	.byte	0xff
	.zero		1


	//   ....[211]....
        /*0e14*/ 	.word	0x00008d00
        /*0e18*/ 	.word	0x00000000
        /*0e1c*/ 	.word	0x00000000
        /*0e20*/ 	.short	0x010a
        /*0e22*/ 	.byte	0xff
	.zero		1


	//   ....[212]....
        /*0e24*/ 	.word	0x00008d60
        /*0e28*/ 	.word	0x00000000
        /*0e2c*/ 	.word	0x00000000
        /*0e30*/ 	.short	0x010a
        /*0e32*/ 	.byte	0xff
	.zero		1


	//   ....[213]....
        /*0e34*/ 	.word	0x00008dc0
        /*0e38*/ 	.word	0x00000000
        /*0e3c*/ 	.word	0x00000000
        /*0e40*/ 	.short	0x010a
        /*0e42*/ 	.byte	0xff
	.zero		1


	//   ....[214]....
        /*0e44*/ 	.word	0x00008e20
        /*0e48*/ 	.word	0x00000000
        /*0e4c*/ 	.word	0x00000000
        /*0e50*/ 	.short	0x010a
        /*0e52*/ 	.byte	0xff
	.zero		1


	//   ....[215]....
        /*0e54*/ 	.word	0x00008e70
        /*0e58*/ 	.word	0x00000000
        /*0e5c*/ 	.word	0x00000240
        /*0e60*/ 	.short	0x010a
        /*0e62*/ 	.byte	0xff
	.zero		1


	//   ....[216]....
        /*0e64*/ 	.word	0x00008ed0
        /*0e68*/ 	.word	0x00000000
        /*0e6c*/ 	.word	0x00000238
        /*0e70*/ 	.short	0x010a
        /*0e72*/ 	.byte	0xff
	.zero		1


	//   ....[217]....
        /*0e74*/ 	.word	0x00008f30
        /*0e78*/ 	.word	0x00000003
        /*0e7c*/ 	.word	0x00000228
        /*0e80*/ 	.short	0x010a
        /*0e82*/ 	.byte	0xff
	.zero		1


	//   ....[218]....
        /*0e84*/ 	.word	0x00008f80
        /*0e88*/ 	.word	0x00000000
        /*0e8c*/ 	.word	0x00000240
        /*0e90*/ 	.short	0x010a
        /*0e92*/ 	.byte	0xff
	.zero		1


	//   ....[219]....
        /*0e94*/ 	.word	0x00008fe0
        /*0e98*/ 	.word	0x00000000
        /*0e9c*/ 	.word	0x00000220
        /*0ea0*/ 	.short	0x010a
        /*0ea2*/ 	.byte	0xff
	.zero		1


	//   ....[220]....
        /*0ea4*/ 	.word	0x00009030
        /*0ea8*/ 	.word	0x0000009c
        /*0eac*/ 	.word	0x00000260
        /*0eb0*/ 	.short	0x010a
        /*0eb2*/ 	.byte	0xff
	.zero		1


	//----- nvinfo : EIATTR_NUM_MBARRIERS
	.align		4
.L_47:
        /*0eb4*/ 	.byte	0x03, 0x38
        /*0eb6*/ 	.short	0x0058


	//----- nvinfo : EIATTR_EXIT_INSTR_OFFSETS
	.align		4
        /*0eb8*/ 	.byte	0x04, 0x1c
        /*0eba*/ 	.short	(.L_49 - .L_48)


	//   ....[0]....
.L_48:
        /*0ebc*/ 	.word	0x00003970


	//   ....[1]....
        /*0ec0*/ 	.word	0x00003e60


	//   ....[2]....
        /*0ec4*/ 	.word	0x00003ec0


	//   ....[3]....
        /*0ec8*/ 	.word	0x00004c70


	//   ....[4]....
        /*0ecc*/ 	.word	0x000057a0


	//   ....[5]....
        /*0ed0*/ 	.word	0x000057e0


	//   ....[6]....
        /*0ed4*/ 	.word	0x00007cb0


	//----- nvinfo : EIATTR_MAX_THREADS
	.align		4
.L_49:
        /*0ed8*/ 	.byte	0x04, 0x05
        /*0eda*/ 	.short	(.L_51 - .L_50)
.L_50:
        /*0edc*/ 	.word	0x00000100
        /*0ee0*/ 	.word	0x00000001
        /*0ee4*/ 	.word	0x00000001


	//----- nvinfo : EIATTR_CRS_STACK_SIZE
	.align		4
.L_51:
        /*0ee8*/ 	.byte	0x04, 0x1e
        /*0eea*/ 	.short	(.L_53 - .L_52)
.L_52:
        /*0eec*/ 	.word	0x00000000


	//----- nvinfo : EIATTR_CBANK_PARAM_SIZE
	.align		4
.L_53:
        /*0ef0*/ 	.byte	0x03, 0x19
        /*0ef2*/ 	.short	0x0800


	//----- nvinfo : EIATTR_PARAM_CBANK
	.align		4
        /*0ef4*/ 	.byte	0x04, 0x0a
        /*0ef6*/ 	.short	(.L_55 - .L_54)
	.align		4
.L_54:
        /*0ef8*/ 	.word	index@(.nv.constant0._ZN7cutlass13device_kernelINS_4gemm6kernel13GemmUniversalIN4cute5tupleIJiiiiEEENS1_10collective13CollectiveMmaINS1_35MainloopSm100TmaUmmaWarpSpecializedILi34ELi2ELi4ENS5_IJNS4_1CILi1EEESB_SB_EEEEENS5_IJNSA_ILi128EEENSA_ILi64EEENSA_ILi32EEEEEENS_12float_e5m2_tENS5_IJSB_llEEESI_NS5_IJlSB_lEEENS4_8TiledMMAINS4_8MMA_AtomIJNS4_10MMA_TraitsINS4_19SM100_MMA_F8F6F4_SSEJSI_SI_fSE_SF_NS4_17integral_constantINS4_4UMMA5MajorELSR_1EEENSP_ISR_LSR_0EEENSP_INSQ_7ScaleInELSU_0EEESV_EEEEEENS4_6LayoutISC_NS5_IJNSA_ILi0EEESZ_SZ_EEEEENS5_IJNS4_10UnderscoreES12_S12_EEEEENS4_13SM90_TMA_LOADENS4_14ComposedLayoutINS4_7SwizzleILi3ELi4ELi3EEENS4_18smem_ptr_flag_bitsILi8EEENSY_INS5_IJSE_NSA_ILi8EEEEEENS5_IJSB_SE_EEEEEEEvNS4_8identityES15_NS16_INS17_ILi1ELi4ELi3EEES1A_NSY_INS5_IJS1B_SG_EEENS5_IJSG_SB_EEEEEEEvS1G_EENS_8epilogue10collective18CollectiveEpilogueINS1N_23Sm100TmaWarpSpecializedILi1ELi1ELi64ELb0ELb0EEEJSH_NS5_IJNSY_ISE_SB_EENSY_ISF_SB_EEEEESI_SK_SI_SK_NS1N_6fusion15FusionCallbacksIS1R_NS1V_17LinearCombinationISI_fSI_fLNS_15FloatRoundStyleE2EEESH_S1U_JEEENS4_5SM1004TMEM4LOAD26SM100_TMEM_LOAD_32dp32b64xES15_NS16_INS17_ILi2ELi4ELi3EEES1A_NSY_INS5_IJS1B_SF_EEENS5_IJSF_SB_EEEEEEENS4_39AutoVectorizingCopyWithAssumedAlignmentILi128EEENS4_14SM90_TMA_STOREES29_S2B_S2B_EEEvvEEEEvNT_6ParamsE)
        /*0efc*/ 	.short	0x0380
        /*0efe*/ 	.short	0x0800


	//----- nvinfo : EIATTR_SW_WAR
	.align		4
.L_55:
        /*0f00*/ 	.byte	0x04, 0x36
        /*0f02*/ 	.short	(.L_57 - .L_56)
.L_56:
        /*0f04*/ 	.word	0x00000008
.L_57:


//--------------------- .nv.callgraph             --------------------------
	.section	.nv.callgraph,"",@"SHT_CUDA_CALLGRAPH"
	.align	4
	.sectionentsize	8
	.align		4
        /*0000*/ 	.word	0x00000000
	.align		4
        /*0004*/ 	.word	0xffffffff
	.align		4
        /*0008*/ 	.word	index@(_ZN7cutlass13device_kernelINS_4gemm6kernel13GemmUniversalIN4cute5tupleIJiiiiEEENS1_10collective13CollectiveMmaINS1_35MainloopSm100TmaUmmaWarpSpecializedILi34ELi2ELi4ENS5_IJNS4_1CILi1EEESB_SB_EEEEENS5_IJNSA_ILi128EEENSA_ILi64EEENSA_ILi32EEEEEENS_12float_e5m2_tENS5_IJSB_llEEESI_NS5_IJlSB_lEEENS4_8TiledMMAINS4_8MMA_AtomIJNS4_10MMA_TraitsINS4_19SM100_MMA_F8F6F4_SSEJSI_SI_fSE_SF_NS4_17integral_constantINS4_4UMMA5MajorELSR_1EEENSP_ISR_LSR_0EEENSP_INSQ_7ScaleInELSU_0EEESV_EEEEEENS4_6LayoutISC_NS5_IJNSA_ILi0EEESZ_SZ_EEEEENS5_IJNS4_10UnderscoreES12_S12_EEEEENS4_13SM90_TMA_LOADENS4_14ComposedLayoutINS4_7SwizzleILi3ELi4ELi3EEENS4_18smem_ptr_flag_bitsILi8EEENSY_INS5_IJSE_NSA_ILi8EEEEEENS5_IJSB_SE_EEEEEEEvNS4_8identityES15_NS16_INS17_ILi1ELi4ELi3EEES1A_NSY_INS5_IJS1B_SG_EEENS5_IJSG_SB_EEEEEEEvS1G_EENS_8epilogue10collective18CollectiveEpilogueINS1N_23Sm100TmaWarpSpecializedILi1ELi1ELi64ELb0ELb0EEEJSH_NS5_IJNSY_ISE_SB_EENSY_ISF_SB_EEEEESI_SK_SI_SK_NS1N_6fusion15FusionCallbacksIS1R_NS1V_17LinearCombinationISI_fSI_fLNS_15FloatRoundStyleE2EEESH_S1U_JEEENS4_5SM1004TMEM4LOAD26SM100_TMEM_LOAD_32dp32b64xES15_NS16_INS17_ILi2ELi4ELi3EEES1A_NSY_INS5_IJS1B_SF_EEENS5_IJSF_SB_EEEEEEENS4_39AutoVectorizingCopyWithAssumedAlignmentILi128EEENS4_14SM90_TMA_STOREES29_S2B_S2B_EEEvvEEEEvNT_6ParamsE)
	.align		4
        /*000c*/ 	.word	index@(__assertfail)
	.align		4
        /*0010*/ 	.word	0x00000000
	.align		4
        /*0014*/ 	.word	0xfffffffe
	.align		4
        /*0018*/ 	.word	0x00000000
	.align		4
        /*001c*/ 	.word	0xfffffffd
	.align		4
        /*0020*/ 	.word	0x00000000
	.align		4
        /*0024*/ 	.word	0xfffffffc


//--------------------- .nv.constant4             --------------------------
	.section	.nv.constant4,"a",@progbits
	.align	8
	.align		8
.nv.constant4:
        /*0000*/ 	.dword	__assertfail
	.align		8
        /*0008*/ 	.dword	__unnamed_1
	.align		8
        /*0010*/ 	.dword	__unnamed_2
	.align		8
        /*0018*/ 	.dword	_ZN40_INTERNAL_76bff900_4_k_cu_b2f571b0_288974cuda3std3__45__cpo5beginE
	.align		8
        /*0020*/ 	.dword	_ZN40_INTERNAL_76bff900_4_k_cu_b2f571b0_288974cuda3std3__45__cpo3endE
	.align		8
        /*0028*/ 	.dword	_ZN40_INTERNAL_76bff900_4_k_cu_b2f571b0_288974cuda3std3__45__cpo6cbeginE
	.align		8
        /*0030*/ 	.dword	_ZN40_INTERNAL_76bff900_4_k_cu_b2f571b0_288974cuda3std3__45__cpo4cendE
	.align		8
        /*0038*/ 	.dword	_ZN40_INTERNAL_76bff900_4_k_cu_b2f571b0_288974cuda3std3__442_GLOBAL__N__76bff900_4_k_cu_b2f571b0_288976ignoreE
	.align		8
        /*0040*/ 	.dword	_ZN40_INTERNAL_76bff900_4_k_cu_b2f571b0_288974cuda3std3__419piecewise_constructE
	.align		8
        /*0048*/ 	.dword	_ZN40_INTERNAL_76bff900_4_k_cu_b2f571b0_288974cuda3std3__48in_placeE
	.align		8
        /*0050*/ 	.dword	_ZN40_INTERNAL_76bff900_4_k_cu_b2f571b0_288974cuda3std6ranges3__45__cpo4swapE
	.align		8
        /*0058*/ 	.dword	_ZN40_INTERNAL_76bff900_4_k_cu_b2f571b0_288974cuda3std6ranges3__45__cpo9iter_moveE
	.align		8
        /*0060*/ 	.dword	_ZN40_INTERNAL_76bff900_4_k_cu_b2f571b0_288974cute7productE
	.align		8
        /*0068*/ 	.dword	_ZN40_INTERNAL_76bff900_4_k_cu_b2f571b0_288974cute1_E
	.align		8
        /*0070*/ 	.dword	$str$25
	.align		8
        /*0078*/ 	.dword	$str$26
	.align		8
        /*0080*/ 	.dword	$str$27
	.align		8
        /*0088*/ 	.dword	$str$28


//--------------------- .text._ZN7cutlass13device_kernelINS_4gemm6kernel13GemmUniversalIN4cute5tupleIJiiiiEEENS1_10collective13CollectiveMmaINS1_35MainloopSm100TmaUmmaWarpSpecializedILi34ELi2ELi4ENS5_IJNS4_1CILi1EEESB_SB_EEEEENS5_IJNSA_ILi128EEENSA_ILi64EEENSA_ILi32EEEEEENS_12float_e5m2_tENS5_IJSB_llEEESI_NS5_IJlSB_lEEENS4_8TiledMMAINS4_8MMA_AtomIJNS4_10MMA_TraitsINS4_19SM100_MMA_F8F6F4_SSEJSI_SI_fSE_SF_NS4_17integral_constantINS4_4UMMA5MajorELSR_1EEENSP_ISR_LSR_0EEENSP_INSQ_7ScaleInELSU_0EEESV_EEEEEENS4_6LayoutISC_NS5_IJNSA_ILi0EEESZ_SZ_EEEEENS5_IJNS4_10UnderscoreES12_S12_EEEEENS4_13SM90_TMA_LOADENS4_14ComposedLayoutINS4_7SwizzleILi3ELi4ELi3EEENS4_18smem_ptr_flag_bitsILi8EEENSY_INS5_IJSE_NSA_ILi8EEEEEENS5_IJSB_SE_EEEEEEEvNS4_8identityES15_NS16_INS17_ILi1ELi4ELi3EEES1A_NSY_INS5_IJS1B_SG_EEENS5_IJSG_SB_EEEEEEEvS1G_EENS_8epilogue10collective18CollectiveEpilogueINS1N_23Sm100TmaWarpSpecializedILi1ELi1ELi64ELb0ELb0EEEJSH_NS5_IJNSY_ISE_SB_EENSY_ISF_SB_EEEEESI_SK_SI_SK_NS1N_6fusion15FusionCallbacksIS1R_NS1V_17LinearCombinationISI_fSI_fLNS_15FloatRoundStyleE2EEESH_S1U_JEEENS4_5SM1004TMEM4LOAD26SM100_TMEM_LOAD_32dp32b64xES15_NS16_INS17_ILi2ELi4ELi3EEES1A_NSY_INS5_IJS1B_SF_EEENS5_IJSF_SB_EEEEEEENS4_39AutoVectorizingCopyWithAssumedAlignmentILi128EEENS4_14SM90_TMA_STOREES29_S2B_S2B_EEEvvEEEEvNT_6ParamsE --------------------------
	.section	.text._ZN7cutlass13device_kernelINS_4gemm6kernel13GemmUniversalIN4cute5tupleIJiiiiEEENS1_10collective13CollectiveMmaINS1_35MainloopSm100TmaUmmaWarpSpecializedILi34ELi2ELi4ENS5_IJNS4_1CILi1EEESB_SB_EEEEENS5_IJNSA_ILi128EEENSA_ILi64EEENSA_ILi32EEEEEENS_12float_e5m2_tENS5_IJSB_llEEESI_NS5_IJlSB_lEEENS4_8TiledMMAINS4_8MMA_AtomIJNS4_10MMA_TraitsINS4_19SM100_MMA_F8F6F4_SSEJSI_SI_fSE_SF_NS4_17integral_constantINS4_4UMMA5MajorELSR_1EEENSP_ISR_LSR_0EEENSP_INSQ_7ScaleInELSU_0EEESV_EEEEEENS4_6LayoutISC_NS5_IJNSA_ILi0EEESZ_SZ_EEEEENS5_IJNS4_10UnderscoreES12_S12_EEEEENS4_13SM90_TMA_LOADENS4_14ComposedLayoutINS4_7SwizzleILi3ELi4ELi3EEENS4_18smem_ptr_flag_bitsILi8EEENSY_INS5_IJSE_NSA_ILi8EEEEEENS5_IJSB_SE_EEEEEEEvNS4_8identityES15_NS16_INS17_ILi1ELi4ELi3EEES1A_NSY_INS5_IJS1B_SG_EEENS5_IJSG_SB_EEEEEEEvS1G_EENS_8epilogue10collective18CollectiveEpilogueINS1N_23Sm100TmaWarpSpecializedILi1ELi1ELi64ELb0ELb0EEEJSH_NS5_IJNSY_ISE_SB_EENSY_ISF_SB_EEEEESI_SK_SI_SK_NS1N_6fusion15FusionCallbacksIS1R_NS1V_17LinearCombinationISI_fSI_fLNS_15FloatRoundStyleE2EEESH_S1U_JEEENS4_5SM1004TMEM4LOAD26SM100_TMEM_LOAD_32dp32b64xES15_NS16_INS17_ILi2ELi4ELi3EEES1A_NSY_INS5_IJS1B_SF_EEENS5_IJSF_SB_EEEEEEENS4_39AutoVectorizingCopyWithAssumedAlignmentILi128EEENS4_14SM90_TMA_STOREES29_S2B_S2B_EEEvvEEEEvNT_6ParamsE,"ax",@progbits
	.align	128
.text._ZN7cutlass13device_kernelINS_4gemm6kernel13GemmUniversalIN4cute5tupleIJiiiiEEENS1_10collective13CollectiveMmaINS1_35MainloopSm100TmaUmmaWarpSpecializedILi34ELi2ELi4ENS5_IJNS4_1CILi1EEESB_SB_EEEEENS5_IJNSA_ILi128EEENSA_ILi64EEENSA_ILi32EEEEEENS_12float_e5m2_tENS5_IJSB_llEEESI_NS5_IJlSB_lEEENS4_8TiledMMAINS4_8MMA_AtomIJNS4_10MMA_TraitsINS4_19SM100_MMA_F8F6F4_SSEJSI_SI_fSE_SF_NS4_17integral_constantINS4_4UMMA5MajorELSR_1EEENSP_ISR_LSR_0EEENSP_INSQ_7ScaleInELSU_0EEESV_EEEEEENS4_6LayoutISC_NS5_IJNSA_ILi0EEESZ_SZ_EEEEENS5_IJNS4_10UnderscoreES12_S12_EEEEENS4_13SM90_TMA_LOADENS4_14ComposedLayoutINS4_7SwizzleILi3ELi4ELi3EEENS4_18smem_ptr_flag_bitsILi8EEENSY_INS5_IJSE_NSA_ILi8EEEEEENS5_IJSB_SE_EEEEEEEvNS4_8identityES15_NS16_INS17_ILi1ELi4ELi3EEES1A_NSY_INS5_IJS1B_SG_EEENS5_IJSG_SB_EEEEEEEvS1G_EENS_8epilogue10collective18CollectiveEpilogueINS1N_23Sm100TmaWarpSpecializedILi1ELi1ELi64ELb0ELb0EEEJSH_NS5_IJNSY_ISE_SB_EENSY_ISF_SB_EEEEESI_SK_SI_SK_NS1N_6fusion15FusionCallbacksIS1R_NS1V_17LinearCombinationISI_fSI_fLNS_15FloatRoundStyleE2EEESH_S1U_JEEENS4_5SM1004TMEM4LOAD26SM100_TMEM_LOAD_32dp32b64xES15_NS16_INS17_ILi2ELi4ELi3EEES1A_NSY_INS5_IJS1B_SF_EEENS5_IJSF_SB_EEEEEEENS4_39AutoVectorizingCopyWithAssumedAlignmentILi128EEENS4_14SM90_TMA_STOREES29_S2B_S2B_EEEvvEEEEvNT_6ParamsE:
        .type           _ZN7cutlass13device_kernelINS_4gemm6kernel13GemmUniversalIN4cute5tupleIJiiiiEEENS1_10collective13CollectiveMmaINS1_35MainloopSm100TmaUmmaWarpSpecializedILi34ELi2ELi4ENS5_IJNS4_1CILi1EEESB_SB_EEEEENS5_IJNSA_ILi128EEENSA_ILi64EEENSA_ILi32EEEEEENS_12float_e5m2_tENS5_IJSB_llEEESI_NS5_IJlSB_lEEENS4_8TiledMMAINS4_8MMA_AtomIJNS4_10MMA_TraitsINS4_19SM100_MMA_F8F6F4_SSEJSI_SI_fSE_SF_NS4_17integral_constantINS4_4UMMA5MajorELSR_1EEENSP_ISR_LSR_0EEENSP_INSQ_7ScaleInELSU_0EEESV_EEEEEENS4_6LayoutISC_NS5_IJNSA_ILi0EEESZ_SZ_EEEEENS5_IJNS4_10UnderscoreES12_S12_EEEEENS4_13SM90_TMA_LOADENS4_14ComposedLayoutINS4_7SwizzleILi3ELi4ELi3EEENS4_18smem_ptr_flag_bitsILi8EEENSY_INS5_IJSE_NSA_ILi8EEEEEENS5_IJSB_SE_EEEEEEEvNS4_8identityES15_NS16_INS17_ILi1ELi4ELi3EEES1A_NSY_INS5_IJS1B_SG_EEENS5_IJSG_SB_EEEEEEEvS1G_EENS_8epilogue10collective18CollectiveEpilogueINS1N_23Sm100TmaWarpSpecializedILi1ELi1ELi64ELb0ELb0EEEJSH_NS5_IJNSY_ISE_SB_EENSY_ISF_SB_EEEEESI_SK_SI_SK_NS1N_6fusion15FusionCallbacksIS1R_NS1V_17LinearCombinationISI_fSI_fLNS_15FloatRoundStyleE2EEESH_S1U_JEEENS4_5SM1004TMEM4LOAD26SM100_TMEM_LOAD_32dp32b64xES15_NS16_INS17_ILi2ELi4ELi3EEES1A_NSY_INS5_IJS1B_SF_EEENS5_IJSF_SB_EEEEEEENS4_39AutoVectorizingCopyWithAssumedAlignmentILi128EEENS4_14SM90_TMA_STOREES29_S2B_S2B_EEEvvEEEEvNT_6ParamsE,@function
        .size           _ZN7cutlass13device_kernelINS_4gemm6kernel13GemmUniversalIN4cute5tupleIJiiiiEEENS1_10collective13CollectiveMmaINS1_35MainloopSm100TmaUmmaWarpSpecializedILi34ELi2ELi4ENS5_IJNS4_1CILi1EEESB_SB_EEEEENS5_IJNSA_ILi128EEENSA_ILi64EEENSA_ILi32EEEEEENS_12float_e5m2_tENS5_IJSB_llEEESI_NS5_IJlSB_lEEENS4_8TiledMMAINS4_8MMA_AtomIJNS4_10MMA_TraitsINS4_19SM100_MMA_F8F6F4_SSEJSI_SI_fSE_SF_NS4_17integral_constantINS4_4UMMA5MajorELSR_1EEENSP_ISR_LSR_0EEENSP_INSQ_7ScaleInELSU_0EEESV_EEEEEENS4_6LayoutISC_NS5_IJNSA_ILi0EEESZ_SZ_EEEEENS5_IJNS4_10UnderscoreES12_S12_EEEEENS4_13SM90_TMA_LOADENS4_14ComposedLayoutINS4_7SwizzleILi3ELi4ELi3EEENS4_18smem_ptr_flag_bitsILi8EEENSY_INS5_IJSE_NSA_ILi8EEEEEENS5_IJSB_SE_EEEEEEEvNS4_8identityES15_NS16_INS17_ILi1ELi4ELi3EEES1A_NSY_INS5_IJS1B_SG_EEENS5_IJSG_SB_EEEEEEEvS1G_EENS_8epilogue10collective18CollectiveEpilogueINS1N_23Sm100TmaWarpSpecializedILi1ELi1ELi64ELb0ELb0EEEJSH_NS5_IJNSY_ISE_SB_EENSY_ISF_SB_EEEEESI_SK_SI_SK_NS1N_6fusion15FusionCallbacksIS1R_NS1V_17LinearCombinationISI_fSI_fLNS_15FloatRoundStyleE2EEESH_S1U_JEEENS4_5SM1004TMEM4LOAD26SM100_TMEM_LOAD_32dp32b64xES15_NS16_INS17_ILi2ELi4ELi3EEES1A_NSY_INS5_IJS1B_SF_EEENS5_IJSF_SB_EEEEEEENS4_39AutoVectorizingCopyWithAssumedAlignmentILi128EEENS4_14SM90_TMA_STOREES29_S2B_S2B_EEEvvEEEEvNT_6ParamsE,(.L_x_219 - _ZN7cutlass13device_kernelINS_4gemm6kernel13GemmUniversalIN4cute5tupleIJiiiiEEENS1_10collective13CollectiveMmaINS1_35MainloopSm100TmaUmmaWarpSpecializedILi34ELi2ELi4ENS5_IJNS4_1CILi1EEESB_SB_EEEEENS5_IJNSA_ILi128EEENSA_ILi64EEENSA_ILi32EEEEEENS_12float_e5m2_tENS5_IJSB_llEEESI_NS5_IJlSB_lEEENS4_8TiledMMAINS4_8MMA_AtomIJNS4_10MMA_TraitsINS4_19SM100_MMA_F8F6F4_SSEJSI_SI_fSE_SF_NS4_17integral_constantINS4_4UMMA5MajorELSR_1EEENSP_ISR_LSR_0EEENSP_INSQ_7ScaleInELSU_0EEESV_EEEEEENS4_6LayoutISC_NS5_IJNSA_ILi0EEESZ_SZ_EEEEENS5_IJNS4_10UnderscoreES12_S12_EEEEENS4_13SM90_TMA_LOADENS4_14ComposedLayoutINS4_7SwizzleILi3ELi4ELi3EEENS4_18smem_ptr_flag_bitsILi8EEENSY_INS5_IJSE_NSA_ILi8EEEEEENS5_IJSB_SE_EEEEEEEvNS4_8identityES15_NS16_INS17_ILi1ELi4ELi3EEES1A_NSY_INS5_IJS1B_SG_EEENS5_IJSG_SB_EEEEEEEvS1G_EENS_8epilogue10collective18CollectiveEpilogueINS1N_23Sm100TmaWarpSpecializedILi1ELi1ELi64ELb0ELb0EEEJSH_NS5_IJNSY_ISE_SB_EENSY_ISF_SB_EEEEESI_SK_SI_SK_NS1N_6fusion15FusionCallbacksIS1R_NS1V_17LinearCombinationISI_fSI_fLNS_15FloatRoundStyleE2EEESH_S1U_JEEENS4_5SM1004TMEM4LOAD26SM100_TMEM_LOAD_32dp32b64xES15_NS16_INS17_ILi2ELi4ELi3EEES1A_NSY_INS5_IJS1B_SF_EEENS5_IJSF_SB_EEEEEEENS4_39AutoVectorizingCopyWithAssumedAlignmentILi128EEENS4_14SM90_TMA_STOREES29_S2B_S2B_EEEvvEEEEvNT_6ParamsE)
        .other          _ZN7cutlass13device_kernelINS_4gemm6kernel13GemmUniversalIN4cute5tupleIJiiiiEEENS1_10collective13CollectiveMmaINS1_35MainloopSm100TmaUmmaWarpSpecializedILi34ELi2ELi4ENS5_IJNS4_1CILi1EEESB_SB_EEEEENS5_IJNSA_ILi128EEENSA_ILi64EEENSA_ILi32EEEEEENS_12float_e5m2_tENS5_IJSB_llEEESI_NS5_IJlSB_lEEENS4_8TiledMMAINS4_8MMA_AtomIJNS4_10MMA_TraitsINS4_19SM100_MMA_F8F6F4_SSEJSI_SI_fSE_SF_NS4_17integral_constantINS4_4UMMA5MajorELSR_1EEENSP_ISR_LSR_0EEENSP_INSQ_7ScaleInELSU_0EEESV_EEEEEENS4_6LayoutISC_NS5_IJNSA_ILi0EEESZ_SZ_EEEEENS5_IJNS4_10UnderscoreES12_S12_EEEEENS4_13SM90_TMA_LOADENS4_14ComposedLayoutINS4_7SwizzleILi3ELi4ELi3EEENS4_18smem_ptr_flag_bitsILi8EEENSY_INS5_IJSE_NSA_ILi8EEEEEENS5_IJSB_SE_EEEEEEEvNS4_8identityES15_NS16_INS17_ILi1ELi4ELi3EEES1A_NSY_INS5_IJS1B_SG_EEENS5_IJSG_SB_EEEEEEEvS1G_EENS_8epilogue10collective18CollectiveEpilogueINS1N_23Sm100TmaWarpSpecializedILi1ELi1ELi64ELb0ELb0EEEJSH_NS5_IJNSY_ISE_SB_EENSY_ISF_SB_EEEEESI_SK_SI_SK_NS1N_6fusion15FusionCallbacksIS1R_NS1V_17LinearCombinationISI_fSI_fLNS_15FloatRoundStyleE2EEESH_S1U_JEEENS4_5SM1004TMEM4LOAD26SM100_TMEM_LOAD_32dp32b64xES15_NS16_INS17_ILi2ELi4ELi3EEES1A_NSY_INS5_IJS1B_SF_EEENS5_IJSF_SB_EEEEEEENS4_39AutoVectorizingCopyWithAssumedAlignmentILi128EEENS4_14SM90_TMA_STOREES29_S2B_S2B_EEEvvEEEEvNT_6ParamsE,@"STO_CUDA_ENTRY STV_DEFAULT"
_ZN7cutlass13device_kernelINS_4gemm6kernel13GemmUniversalIN4cute5tupleIJiiiiEEENS1_10collective13CollectiveMmaINS1_35MainloopSm100TmaUmmaWarpSpecializedILi34ELi2ELi4ENS5_IJNS4_1CILi1EEESB_SB_EEEEENS5_IJNSA_ILi128EEENSA_ILi64EEENSA_ILi32EEEEEENS_12float_e5m2_tENS5_IJSB_llEEESI_NS5_IJlSB_lEEENS4_8TiledMMAINS4_8MMA_AtomIJNS4_10MMA_TraitsINS4_19SM100_MMA_F8F6F4_SSEJSI_SI_fSE_SF_NS4_17integral_constantINS4_4UMMA5MajorELSR_1EEENSP_ISR_LSR_0EEENSP_INSQ_7ScaleInELSU_0EEESV_EEEEEENS4_6LayoutISC_NS5_IJNSA_ILi0EEESZ_SZ_EEEEENS5_IJNS4_10UnderscoreES12_S12_EEEEENS4_13SM90_TMA_LOADENS4_14ComposedLayoutINS4_7SwizzleILi3ELi4ELi3EEENS4_18smem_ptr_flag_bitsILi8EEENSY_INS5_IJSE_NSA_ILi8EEEEEENS5_IJSB_SE_EEEEEEEvNS4_8identityES15_NS16_INS17_ILi1ELi4ELi3EEES1A_NSY_INS5_IJS1B_SG_EEENS5_IJSG_SB_EEEEEEEvS1G_EENS_8epilogue10collective18CollectiveEpilogueINS1N_23Sm100TmaWarpSpecializedILi1ELi1ELi64ELb0ELb0EEEJSH_NS5_IJNSY_ISE_SB_EENSY_ISF_SB_EEEEESI_SK_SI_SK_NS1N_6fusion15FusionCallbacksIS1R_NS1V_17LinearCombinationISI_fSI_fLNS_15FloatRoundStyleE2EEESH_S1U_JEEENS4_5SM1004TMEM4LOAD26SM100_TMEM_LOAD_32dp32b64xES15_NS16_INS17_ILi2ELi4ELi3EEES1A_NSY_INS5_IJS1B_SF_EEENS5_IJSF_SB_EEEEEEENS4_39AutoVectorizingCopyWithAssumedAlignmentILi128EEENS4_14SM90_TMA_STOREES29_S2B_S2B_EEEvvEEEEvNT_6ParamsE:
[----:B------:R-:W1:Y:S01]  /*0000*/  LDC R1, c[0x0][0x37c] ;  /* 0x0000df00ff017b82 */ /* 0x000e620000000800 */
[----:B------:R-:W2:Y:S01]  /*0010*/  S2R R166, SR_TID.X ;  /* 0x0000000000a67919 */ /* 0x000ea20000002100 */
[----:B------:R-:W3:Y:S01]  /*0020*/  LDCU.64 UR4, c[0x0][0x890] ;  /* 0x00011200ff0477ac */ /* 0x000ee20008000a00 */
[----:B------:R-:W-:Y:S02]  /*0030*/  PRMT R164, RZ, 0x7610, R164 ;  /* 0x00007610ffa47816 */ /* 0x000fe400000000a4 */
[----:B------:R-:W-:Y:S01]  /*0040*/  ELECT P5, URZ, PT ;  /* 0x0000000000ff782f */ /* 0x000fe200038a0000 */
[----:B------:R-:W4:Y:S01]  /*0050*/  LDCU.64 UR40, c[0x0][0x358] ;  /* 0x00006b00ff2877ac */ /* 0x000f220008000a00 */
[----:B---3--:R-:W-:-:S04]  /*0060*/  UISETP.NE.U32.AND UP0, UPT, UR4, URZ, UPT ;  /* 0x000000ff0400728c */ /* 0x008fc8000bf05070 */
[----:B------:R-:W-:Y:S01]  /*0070*/  UISETP.NE.AND.EX UP0, UPT, UR5, URZ, UPT, UP0 ;  /* 0x000000ff0500728c */ /* 0x000fe2000bf05300 */
[----:B--2---:R-:W-:-:S05]  /*0080*/  SHF.R.U32.HI R169, RZ, 0x5, R166 ;  /* 0x00000005ffa97819 */ /* 0x004fca00000116a6 */
[----:B------:R-:W2:Y:S02]  /*0090*/  SHFL.IDX PT, R0, R169, RZ, 0x1f ;  /* 0x00001fffa9007589 */ /* 0x000ea400000e0000 */
[----:B--2---:R-:W-:Y:S01]  /*00a0*/  R2UR UR8, R0 ;  /* 0x00000000000872ca */ /* 0x004fe200000e0000 */
[----:B-1--4-:R-:W-:-:S14]  /*00b0*/  BRA.U UP0, `(.L_x_0) ;  /* 0x00000001002c7547 */ /* 0x012fdc000b800000 */
[----:B------:R-:W1:Y:S02]  /*00c0*/  LDCU.64 UR6, c[0x0][0x888] ;  /* 0x00011100ff0677ac */ /* 0x000e640008000a00 */
[----:B-1----:R-:W-:-:S04]  /*00d0*/  UISETP.NE.U32.AND UP0, UPT, UR6, URZ, UPT ;  /* 0x000000ff0600728c */ /* 0x002fc8000bf05070 */
[----:B------:R-:W-:-:S09]  /*00e0*/  UISETP.NE.AND.EX UP0, UPT, UR7, URZ, UPT, UP0 ;  /* 0x000000ff0700728c */ /* 0x000fd2000bf05300 */
[----:B------:R-:W-:Y:S05]  /*00f0*/  BRA.U !UP0, `(.L_x_1) ;  /* 0x0000000108107547 */ /* 0x000fea000b800000 */
[----:B------:R-:W1:Y:S02]  /*0100*/  LDC.64 R2, c[0x0][0x888] ;  /* 0x00022200ff027b82 */ /* 0x000e640000000a00 */
[----:B-1----:R1:W5:Y:S01]  /*0110*/  LDG.E R81, desc[UR40][R2.64] ;  /* 0x0000002802517981 */ /* 0x002362000c1e1900 */
[----:B------:R-:W-:Y:S01]  /*0120*/  HFMA2 R164, -RZ, RZ, 0, 5.9604644775390625e-08 ;  /* 0x00000001ffa47431 */ /* 0x000fe200000001ff */
[----:B------:R-:W-:Y:S05]  /*0130*/  BRA `(.L_x_0) ;  /* 0x00000000000c7947 */ /* 0x000fea0003800000 */
.L_x_1:
[----:B------:R-:W1:Y:S01]  /*0140*/  LDCU UR6, c[0x0][0x880] ;  /* 0x00011000ff0677ac */ /* 0x000e620008000800 */
[----:B------:R-:W-:Y:S01]  /*0150*/  HFMA2 R164, -RZ, RZ, 0, 5.9604644775390625e-08 ;  /* 0x00000001ffa47431 */ /* 0x000fe200000001ff */
[----:B-1----:R-:W-:-:S07]  /*0160*/  MOV R81, UR6 ;  /* 0x0000000600517c02 */ /* 0x002fce0008000f00 */
.L_x_0:
[----:B------:R-:W2:Y:S02]  /*0170*/  LDCU.64 UR6, c[0x0][0x8b0] ;  /* 0x00011600ff0677ac */ /* 0x000ea40008000a00 */
[----:B--2---:R-:W-:-:S04]  /*0180*/  UISETP.NE.U32.AND UP0, UPT, UR6, URZ, UPT ;  /* 0x000000ff0600728c */ /* 0x004fc8000bf05070 */
[----:B------:R-:W-:-:S09]  /*0190*/  UISETP.NE.AND.EX UP0, UPT, UR7, URZ, UPT, UP0 ;  /* 0x000000ff0700728c */ /* 0x000fd2000bf05300 */
[----:B------:R-:W-:Y:S05]  /*01a0*/  BRA.U UP0, `(.L_x_2) ;  /* 0x0000000100247547 */ /* 0x000fea000b800000 */
[----:B------:R-:W2:Y:S02]  /*01b0*/  LDCU.64 UR6, c[0x0][0x8a8] ;  /* 0x00011500ff0677ac */ /* 0x000ea40008000a00 */
[----:B--2---:R-:W-:-:S04]  /*01c0*/  UISETP.NE.U32.AND UP0, UPT, UR6, URZ, UPT ;  /* 0x000000ff0600728c */ /* 0x004fc8000bf05070 */
[----:B------:R-:W-:-:S09]  /*01d0*/  UISETP.NE.AND.EX UP0, UPT, UR7, URZ, UPT, UP0 ;  /* 0x000000ff0700728c */ /* 0x000fd2000bf05300 */
[----:B------:R-:W-:Y:S05]  /*01e0*/  BRA.U !UP0, `(.L_x_3) ;  /* 0x00000001080c7547 */ /* 0x000fea000b800000 */
[----:B------:R-:W2:Y:S02]  /*01f0*/  LDC.64 R78, c[0x0][0x8a8] ;  /* 0x00022a00ff4e7b82 */ /* 0x000ea40000000a00 */
[----:B--2---:R2:W5:Y:S01]  /*0200*/  LDG.E R78, desc[UR40][R78.64] ;  /* 0x000000284e4e7981 */ /* 0x004562000c1e1900 */
[----:B------:R-:W-:Y:S05]  /*0210*/  BRA `(.L_x_2) ;  /* 0x0000000000087947 */ /* 0x000fea0003800000 */
.L_x_3:
[----:B------:R-:W2:Y:S02]  /*0220*/  LDCU UR6, c[0x0][0x8a0] ;  /* 0x00011400ff0677ac */ /* 0x000ea40008000800 */
[----:B--2---:R-:W-:Y:S02]  /*0230*/  MOV R78, UR6 ;  /* 0x00000006004e7c02 */ /* 0x004fe40008000f00 */
.L_x_2:
[----:B------:R-:W-:Y:S01]  /*0240*/  IMAD.U32 R0, RZ, RZ, UR8 ;  /* 0x00000008ff007e24 */ /* 0x000fe2000f8e00ff */
[----:B------:R-:W-:Y:S04]  /*0250*/  BSSY.RECONVERGENT B0, `(.L_x_4) ;  /* 0x000000c000007945 */ /* 0x000fe80003800200 */
[C---:B------:R-:W-:Y:S02]  /*0260*/  ISETP.NE.OR P1, PT, R0.reuse, 0x1, !P5 ;  /* 0x000000010000780c */ /* 0x040fe40006f25670 */
[----:B------:R-:W-:-:S11]  /*0270*/  ISETP.NE.OR P0, PT, R0, 0x3, !P5 ;  /* 0x000000030000780c */ /* 0x000fd60006f05670 */
[----:B------:R-:W-:Y:S05]  /*0280*/  @P1 BRA `(.L_x_5) ;  /* 0x0000000000201947 */ /* 0x000fea0003800000 */
[----:B------:R-:W3:Y:S02]  /*0290*/  LDCU.64 UR6, c[0x0][0x348] ;  /* 0x00006900ff0677ac */ /* 0x000ee40008000a00 */
[----:B---3--:R-:W-:Y:S02]  /*02a0*/  UIADD3 UR10, UP1, UPT, UR6, 0x80, URZ ;  /* 0x00000080060a7890 */ /* 0x008fe4000ff3e0ff */
[----:B------:R-:W-:Y:S02]  /*02b0*/  UIADD3 UR6, UP0, UPT, UR6, 0x180, URZ ;  /* 0x0000018006067890 */ /* 0x000fe4000ff1e0ff */
[----:B------:R-:W-:Y:S02]  /*02c0*/  UIADD3.X UR11, UPT, UPT, URZ, UR7, URZ, UP1, !UPT ;  /* 0x00000007ff0b7290 */ /* 0x000fe40008ffe4ff */
[----:B------:R-:W-:-:S07]  /*02d0*/  UIADD3.X UR7, UPT, UPT, URZ, UR7, URZ, UP0, !UPT ;  /* 0x00000007ff077290 */ /* 0x000fce00087fe4ff */
[----:B------:R3:W-:Y:S02]  /*02e0*/  UTMACCTL.PF [UR10] ;  /* 0x000000000a0079b9 */ /* 0x0007e40008040000 */
[----:B------:R3:W-:Y:S02]  /*02f0*/  UTMACCTL.PF [UR6] ;  /* 0x00000000060079b9 */ /* 0x0007e40008040000 */
[----:B---3--:R-:W-:Y:S01]  /*0300*/  NOP ;  /* 0x0000000000007918 */ /* 0x008fe20000000000 */
.L_x_5:
[----:B------:R-:W-:Y:S05]  /*0310*/  BSYNC.RECONVERGENT B0 ;  /* 0x0000000000007941 */ /* 0x000fea0003800200 */
.L_x_4:
[----:B------:R-:W-:Y:S04]  /*0320*/  BSSY.RECONVERGENT B0, `(.L_x_6) ;  /* 0x000000a000007945 */ /* 0x000fe80003800200 */
        /* <DEDUP_REMOVED lines=9> */
.L_x_7:
[----:B------:R-:W-:Y:S05]  /*03c0*/  BSYNC.RECONVERGENT B0 ;  /* 0x0000000000007941 */ /* 0x000fea0003800200 */
.L_x_6:
[----:B------:R-:W3:Y:S01]  /*03d0*/  LDCU.64 UR6, c[0x0][0x888] ;  /* 0x00011100ff0677ac */ /* 0x000ee20008000a00 */
[----:B------:R-:W-:Y:S02]  /*03e0*/  UISETP.EQ.U32.AND UP1, UPT, UR4, URZ, UPT ;  /* 0x000000ff0400728c */ /* 0x000fe4000bf22070 */
[----:B------:R-:W-:Y:S02]  /*03f0*/  UPLOP3.LUT UP2, UPT, UPT, UPT, UPT, 0x80, 0x8 ;  /* 0x000000000008789c */ /* 0x000fe40003f4f070 */
[----:B---3--:R-:W-:-:S04]  /*0400*/  UISETP.NE.U32.AND UP0, UPT, UR6, URZ, UPT ;  /* 0x000000ff0600728c */ /* 0x008fc8000bf05070 */
[----:B------:R-:W-:-:S04]  /*0410*/  UISETP.NE.AND.EX UP0, UPT, UR7, URZ, UPT, UP0 ;  /* 0x000000ff0700728c */ /* 0x000fc8000bf05300 */
[----:B------:R-:W-:-:S04]  /*0420*/  UISETP.EQ.OR.EX UP3, UPT, UR5, URZ, !UP0, UP1 ;  /* 0x000000ff0500728c */ /* 0x000fc8000c762710 */
[----:B------:R-:W-:-:S05]  /*0430*/  UP2UR UR44, UPR, URZ, 0x8 ;  /* 0x00000008ff2c7883 */ /* 0x000fca0008000000 */
[----:B------:R-:W-:Y:S07]  /*0440*/  BRA.U !UP3, `(.L_x_8) ;  /* 0x000000010b207547 */ /* 0x000fee000b800000 */
[----:B------:R-:W-:Y:S01]  /*0450*/  UISETP.NE.U32.AND UP2, UPT, UR4, URZ, UPT ;  /* 0x000000ff0400728c */ /* 0x000fe2000bf45070 */
[----:B-----5:R-:W-:Y:S01]  /*0460*/  FSETP.NEU.AND P0, PT, R81, RZ, PT ;  /* 0x000000ff5100720b */ /* 0x020fe20003f0d000 */
[----:B------:R-:W-:Y:S02]  /*0470*/  USEL UR4, URZ, 0xffffffff, UP0 ;  /* 0xffffffffff047887 */ /* 0x000fe40008000000 */
[----:B------:R-:W-:-:S10]  /*0480*/  UISETP.NE.AND.EX UP2, UPT, UR5, URZ, UPT, UP2 ;  /* 0x000000ff0500728c */ /* 0x000fd4000bf45320 */
[----:B------:R-:W-:Y:S01]  /*0490*/  VOTEU.ANY UP1, P0 ;  /* 0x0000000000ff7886 */ /* 0x000fe20000020100 */
[----:B------:R-:W-:-:S04]  /*04a0*/  @!UP2 USEL UR4, URZ, 0xffffffff, UP1 ;  /* 0xffffffffff04a887 */ /* 0x000fc80008800000 */
[----:B------:R-:W-:-:S04]  /*04b0*/  ULOP3.LUT UR4, UR4, 0x1, URZ, 0xc0, !UPT ;  /* 0x0000000104047892 */ /* 0x000fc8000f8ec0ff */
[----:B------:R-:W-:-:S11]  /*04c0*/  UISETP.NE.U32.AND UP2, UPT, UR4, 0x1, UPT ;  /* 0x000000010400788c */ /* 0x000fd6000bf45070 */
.L_x_8:
[----:B-1----:R-:W1:Y:S01]  /*04d0*/  SHFL.IDX PT, R2, R169, RZ, 0x1f ;  /* 0x00001fffa9027589 */ /* 0x002e6200000e0000 */
[----:B------:R-:W-:-:S04]  /*04e0*/  UISETP.NE.AND UP1, UPT, UR8, 0x2, UPT ;  /* 0x000000020800788c */ /* 0x000fc8000bf25270 */
[----:B------:R-:W-:Y:S01]  /*04f0*/  USEL UR13, URZ, 0x1, UP1 ;  /* 0x00000001ff0d7887 */ /* 0x000fe20008800000 */
[----:B-1----:R-:W-:-:S13]  /*0500*/  ISETP.NE.AND P0, PT, R2, RZ, PT ;  /* 0x000000ff0200720c */ /* 0x002fda0003f05270 */
[----:B------:R-:W-:Y:S05]  /*0510*/  @P0 BRA `(.L_x_9) ;  /* 0x0000000400440947 */ /* 0x000fea0003800000 */
[----:B------:R-:W-:Y:S01]  /*0520*/  ELECT P0, URZ, PT ;  /* 0x0000000000ff782f */ /* 0x000fe20003800000 */
[----:B------:R-:W-:-:S12]  /*0530*/  BSSY.RECONVERGENT B0, `(.L_x_9) ;  /* 0x000004f000007945 */ /* 0x000fd80003800200 */
[----:B------:R-:W-:Y:S05]  /*0540*/  @!P0 BRA `(.L_x_10) ;  /* 0x0000000400348947 */ /* 0x000fea0003800000 */
[----:B------:R-:W1:Y:S01]  /*0550*/  S2UR UR5, SR_CgaCtaId ;  /* 0x00000000000579c3 */ /* 0x000e620000008800 */
[----:B------:R-:W-:Y:S01]  /*0560*/  UMOV UR6, 0x400 ;  /* 0x0000040000067882 */ /* 0x000fe20000000000 */
[----:B------:R-:W-:Y:S01]  /*0570*/  UMOV UR4, 0x1 ;  /* 0x0000000100047882 */ /* 0x000fe20000000000 */
[----:B-1----:R-:W-:Y:S02]  /*0580*/  ULEA UR5, UR5, UR6, 0x18 ;  /* 0x0000000605057291 */ /* 0x002fe4000f8ec0ff */
[----:B------:R-:W-:-:S04]  /*0590*/  UIADD3 UR6, UPT, UPT, -UR4, 0x100000, URZ ;  /* 0x0010000004067890 */ /* 0x000fc8000fffe1ff */
[----:B------:R-:W-:Y:S02]  /*05a0*/  USHF.L.U32 UR7, UR6, 0xb, URZ ;  /* 0x0000000b06077899 */ /* 0x000fe400080006ff */
[----:B------:R-:W-:Y:S01]  /*05b0*/  USHF.L.U32 UR6, UR6, 0x1, URZ ;  /* 0x0000000106067899 */ /* 0x000fe200080006ff */
[----:B------:R-:W1:Y:S11]  /*05c0*/  FENCE.VIEW.ASYNC.S ;  /* 0x00000000000073c6 */ /* 0x000e760000000000 */
[----:B-1----:R1:W3:Y:S01]  /*05d0*/  SYNCS.EXCH.64 URZ, [UR5], UR6 ;  /* 0x0000000605ff75b2 */ /* 0x0022e20008000100 */
[----:B------:R1:W4:Y:S01]  /*05e0*/  SYNCS.EXCH.64 URZ, [UR5+0x110], UR6 ;  /* 0x0001100605ff75b2 */ /* 0x0003220008000100 */
[----:B------:R1:W1:Y:S01]  /*05f0*/  SYNCS.EXCH.64 URZ, [UR5+0x8], UR6 ;  /* 0x0000080605ff75b2 */ /* 0x0002620008000100 */
        /* <DEDUP_REMOVED lines=65> */
[----:B---34-:R-:W-:Y:S01]  /*0a10*/  NOP ;  /* 0x0000000000007918 */ /* 0x018fe20000000000 */
.L_x_10:
[----:B-1----:R-:W-:Y:S05]  /*0a20*/  BSYNC.RECONVERGENT B0 ;  /* 0x0000000000007941 */ /* 0x002fea0003800200 */
.L_x_9:
[----:B------:R-:W1:Y:S01]  /*0a30*/  SHFL.IDX PT, R2, R169, RZ, 0x1f ;  /* 0x00001fffa9027589 */ /* 0x000e6200000e0000 */
[----:B------:R-:W-:Y:S01]  /*0a40*/  NOP ;  /* 0x0000000000007918 */ /* 0x000fe20000000000 */
[----:B-1----:R-:W-:-:S13]  /*0a50*/  ISETP.NE.AND P0, PT, R2, 0x1, PT ;  /* 0x000000010200780c */ /* 0x002fda0003f05270 */
[----:B------:R-:W-:Y:S05]  /*0a60*/  @P0 BRA `(.L_x_11) ;  /* 0x0000000000400947 */ /* 0x000fea0003800000 */
[----:B------:R-:W1:Y:S01]  /*0a70*/  S2UR UR6, SR_CgaCtaId ;  /* 0x00000000000679c3 */ /* 0x000e620000008800 */
[----:B------:R-:W-:Y:S01]  /*0a80*/  UMOV UR7, 0x400 ;  /* 0x0000040000077882 */ /* 0x000fe20000000000 */
[----:B------:R-:W-:Y:S01]  /*0a90*/  UMOV UR5, 0x20 ;  /* 0x0000002000057882 */ /* 0x000fe20000000000 */
[----:B------:R-:W-:Y:S01]  /*0aa0*/  UMOV UR4, 0x80 ;  /* 0x0000008000047882 */ /* 0x000fe20000000000 */
[----:B------:R-:W-:-:S04]  /*0ab0*/  UIADD3 UR10, UPT, UPT, -UR5, 0x100000, URZ ;  /* 0x00100000050a7890 */ /* 0x000fc8000fffe1ff */
[----:B------:R-:W-:Y:S02]  /*0ac0*/  USHF.L.U32 UR11, UR10, 0xb, URZ ;  /* 0x0000000b0a0b7899 */ /* 0x000fe400080006ff */
[----:B------:R-:W-:Y:S02]  /*0ad0*/  USHF.L.U32 UR10, UR10, 0x1, URZ ;  /* 0x000000010a0a7899 */ /* 0x000fe400080006ff */
[----:B------:R-:W-:-:S04]  /*0ae0*/  UIADD3 UR4, UPT, UPT, -UR4, 0x100000, URZ ;  /* 0x0010000004047890 */ /* 0x000fc8000fffe1ff */
[----:B------:R-:W-:Y:S02]  /*0af0*/  USHF.L.U32 UR5, UR4, 0xb, URZ ;  /* 0x0000000b04057899 */ /* 0x000fe400080006ff */
[----:B------:R-:W-:Y:S01]  /*0b00*/  USHF.L.U32 UR4, UR4, 0x1, URZ ;  /* 0x0000000104047899 */ /* 0x000fe200080006ff */
[----:B------:R-:W-:Y:S01]  /*0b10*/  ELECT P0, URZ, PT ;  /* 0x0000000000ff782f */ /* 0x000fe20003800000 */
[----:B-1----:R-:W-:Y:S01]  /*0b20*/  ULEA UR6, UR6, UR7, 0x18 ;  /* 0x0000000706067291 */ /* 0x002fe2000f8ec0ff */
[----:B------:R-:W1:Y:S11]  /*0b30*/  FENCE.VIEW.ASYNC.S ;  /* 0x00000000000073c6 */ /* 0x000e760000000000 */
[----:B-1----:R1:W3:Y:S01]  /*0b40*/  SYNCS.EXCH.64 URZ, [UR6+0x220], UR10 ;  /* 0x0002200a06ff75b2 */ /* 0x0022e20008000100 */
[----:B------:R1:W4:Y:S01]  /*0b50*/  SYNCS.EXCH.64 URZ, [UR6+0x228], UR4 ;  /* 0x0002280406ff75b2 */ /* 0x0003220008000100 */
[----:B------:R-:W-:Y:S01]  /*0b60*/  NOP ;  /* 0x0000000000007918 */ /* 0x000fe20000000000 */
.L_x_11:
[----:B------:R-:W2:Y:S01]  /*0b70*/  SHFL.IDX PT, R2, R169, RZ, 0x1f ;  /* 0x00001fffa9027589 */ /* 0x000ea200000e0000 */
[----:B------:R-:W-:Y:S01]  /*0b80*/  NOP ;  /* 0x0000000000007918 */ /* 0x000fe20000000000 */
[----:B--2---:R-:W-:-:S13]  /*0b90*/  ISETP.NE.AND P0, PT, R2, 0x3, PT ;  /* 0x000000030200780c */ /* 0x004fda0003f05270 */
[----:B------:R-:W-:Y:S05]  /*0ba0*/  @P0 BRA `(.L_x_12) ;  /* 0x0000000000300947 */ /* 0x000fea0003800000 */
[----:B-1----:R-:W1:Y:S01]  /*0bb0*/  S2UR UR5, SR_CgaCtaId ;  /* 0x00000000000579c3 */ /* 0x002e620000008800 */
[----:B------:R-:W-:Y:S01]  /*0bc0*/  UMOV UR6, 0x400 ;  /* 0x0000040000067882 */ /* 0x000fe20000000000 */
[----:B------:R-:W-:Y:S01]  /*0bd0*/  UMOV UR4, 0x20 ;  /* 0x0000002000047882 */ /* 0x000fe20000000000 */
[----:B------:R-:W-:Y:S01]  /*0be0*/  ELECT P0, URZ, PT ;  /* 0x0000000000ff782f */ /* 0x000fe20003800000 */
[----:B-1----:R-:W-:Y:S02]  /*0bf0*/  ULEA UR5, UR5, UR6, 0x18 ;  /* 0x0000000605057291 */ /* 0x002fe4000f8ec0ff */
[----:B------:R-:W-:-:S04]  /*0c00*/  UIADD3 UR6, UPT, UPT, -UR4, 0x100000, URZ ;  /* 0x0010000004067890 */ /* 0x000fc8000fffe1ff */
[----:B------:R-:W-:Y:S02]  /*0c10*/  USHF.L.U32 UR7, UR6, 0xb, URZ ;  /* 0x0000000b06077899 */ /* 0x000fe400080006ff */
[----:B------:R-:W-:Y:S01]  /*0c20*/  USHF.L.U32 UR6, UR6, 0x1, URZ ;  /* 0x0000000106067899 */ /* 0x000fe200080006ff */
[----:B------:R-:W1:Y:S11]  /*0c30*/  FENCE.VIEW.ASYNC.S ;  /* 0x00000000000073c6 */ /* 0x000e760000000000 */
[----:B-1----:R2:W1:Y:S01]  /*0c40*/  SYNCS.EXCH.64 URZ, [UR5+0x230], UR6 ;  /* 0x0002300605ff75b2 */ /* 0x0024620008000100 */
[----:B------:R2:W1:Y:S02]  /*0c50*/  SYNCS.EXCH.64 URZ, [UR5+0x238], UR6 ;  /* 0x0002380605ff75b2 */ /* 0x0004640008000100 */
[----:B--2---:R-:W-:Y:S01]  /*0c60*/  NOP ;  /* 0x0000000000007918 */ /* 0x004fe20000000000 */
.L_x_12:
[----:B------:R-:W2:Y:S01]  /*0c70*/  SHFL.IDX PT, R2, R169, RZ, 0x1f ;  /* 0x00001fffa9027589 */ /* 0x000ea200000e0000 */
[----:B------:R-:W-:Y:S01]  /*0c80*/  NOP ;  /* 0x0000000000007918 */ /* 0x000fe20000000000 */
[----:B--2---:R-:W-:-:S13]  /*0c90*/  ISETP.NE.AND P0, PT, R2, 0x4, PT ;  /* 0x000000040200780c */ /* 0x004fda0003f05270 */
[----:B------:R-:W-:Y:S05]  /*0ca0*/  @P0 BRA `(.L_x_13) ;  /* 0x00000000004c0947 */ /* 0x000fea0003800000 */
[----:B-1----:R-:W1:Y:S01]  /*0cb0*/  S2UR UR5, SR_CgaCtaId ;  /* 0x00000000000579c3 */ /* 0x002e620000008800 */
[----:B------:R-:W-:Y:S01]  /*0cc0*/  UMOV UR7, 0x100 ;  /* 0x0000010000077882 */ /* 0x000fe20000000000 */
[----:B------:R-:W-:Y:S01]  /*0cd0*/  UMOV UR6, 0x400 ;  /* 0x0000040000067882 */ /* 0x000fe20000000000 */
[----:B------:R-:W-:Y:S01]  /*0ce0*/  USEL UR7, UR7, 0xe0, UP2 ;  /* 0x000000e007077887 */ /* 0x000fe20009000000 */
[----:B------:R-:W-:Y:S01]  /*0cf0*/  UMOV UR4, 0x1 ;  /* 0x0000000100047882 */ /* 0x000fe20000000000 */
[----:B------:R-:W-:Y:S01]  /*0d00*/  ELECT P0, URZ, PT ;  /* 0x0000000000ff782f */ /* 0x000fe20003800000 */
[----:B------:R-:W-:-:S04]  /*0d10*/  UIADD3 UR10, UPT, UPT, -UR4, 0x100000, URZ ;  /* 0x00100000040a7890 */ /* 0x000fc8000fffe1ff */
[----:B------:R-:W-:Y:S02]  /*0d20*/  USHF.L.U32 UR11, UR10, 0xb, URZ ;  /* 0x0000000b0a0b7899 */ /* 0x000fe400080006ff */
[----:B------:R-:W-:Y:S02]  /*0d30*/  USHF.L.U32 UR10, UR10, 0x1, URZ ;  /* 0x000000010a0a7899 */ /* 0x000fe400080006ff */
[----:B-1----:R-:W-:Y:S02]  /*0d40*/  ULEA UR5, UR5, UR6, 0x18 ;  /* 0x0000000605057291 */ /* 0x002fe4000f8ec0ff */
[----:B------:R-:W-:-:S04]  /*0d50*/  UIADD3 UR6, UPT, UPT, -UR7, 0x100000, URZ ;  /* 0x0010000007067890 */ /* 0x000fc8000fffe1ff */
[----:B------:R-:W-:Y:S02]  /*0d60*/  USHF.L.U32 UR7, UR6, 0xb, URZ ;  /* 0x0000000b06077899 */ /* 0x000fe400080006ff */
[----:B------:R-:W-:Y:S01]  /*0d70*/  USHF.L.U32 UR6, UR6, 0x1, URZ ;  /* 0x0000000106067899 */ /* 0x000fe200080006ff */
[----:B------:R-:W1:Y:S03]  /*0d80*/  FENCE.VIEW.ASYNC.S ;  /* 0x00000000000073c6 */ /* 0x000e660000000000 */
[----:B-1----:R2:W1:Y:S08]  /*0d90*/  SYNCS.EXCH.64 URZ, [UR5+0x240], UR10 ;  /* 0x0002400a05ff75b2 */ /* 0x0024700008000100 */
[----:B------:R2:W1:Y:S01]  /*0da0*/  SYNCS.EXCH.64 URZ, [UR5+0x250], UR6 ;  /* 0x0002500605ff75b2 */ /* 0x0004620008000100 */
[----:B------:R2:W1:Y:S01]  /*0db0*/  SYNCS.EXCH.64 URZ, [UR5+0x248], UR10 ;  /* 0x0002480a05ff75b2 */ /* 0x0004620008000100 */
[----:B------:R2:W1:Y:S02]  /*0dc0*/  SYNCS.EXCH.64 URZ, [UR5+0x258], UR6 ;  /* 0x0002580605ff75b2 */ /* 0x0004640008000100 */
[----:B--2---:R-:W-:Y:S01]  /*0dd0*/  NOP ;  /* 0x0000000000007918 */ /* 0x004fe20000000000 */
.L_x_13:
[----:B------:R-:W2:Y:S01]  /*0de0*/  SHFL.IDX PT, R2, R169, RZ, 0x1f ;  /* 0x00001fffa9027589 */ /* 0x000ea200000e0000 */
[----:B------:R-:W-:Y:S01]  /*0df0*/  NOP ;  /* 0x0000000000007918 */ /* 0x000fe20000000000 */
[----:B--2---:R-:W-:-:S13]  /*0e00*/  ISETP.NE.AND P0, PT, R2, 0x5, PT ;  /* 0x000000050200780c */ /* 0x004fda0003f05270 */
[----:B------:R-:W-:Y:S05]  /*0e10*/  @P0 BRA `(.L_x_14) ;  /* 0x0000000000580947 */ /* 0x000fea0003800000 */
[----:B-1----:R-:W1:Y:S01]  /*0e20*/  S2UR UR6, SR_CgaCtaId ;  /* 0x00000000000679c3 */ /* 0x002e620000008800 */
        /* <DEDUP_REMOVED lines=12> */
[----:B-1----:R2:W1:Y:S01]  /*0ef0*/  SYNCS.EXCH.64 URZ, [UR6+0x260], UR10 ;  /* 0x0002600a06ff75b2 */ /* 0x0024620008000100 */
[----:B------:R2:W1:Y:S01]  /*0f00*/  SYNCS.EXCH.64 URZ, [UR6+0x280], UR4 ;  /* 0x0002800406ff75b2 */ /* 0x0004620008000100 */
[----:B------:R2:W1:Y:S01]  /*0f10*/  SYNCS.EXCH.64 URZ, [UR6+0x268], UR10 ;  /* 0x0002680a06ff75b2 */ /* 0x0004620008000100 */
[----:B------:R2:W1:Y:S01]  /*0f20*/  SYNCS.EXCH.64 URZ, [UR6+0x288], UR4 ;  /* 0x0002880406ff75b2 */ /* 0x0004620008000100 */
[----:B------:R2:W1:Y:S01]  /*0f30*/  SYNCS.EXCH.64 URZ, [UR6+0x270], UR10 ;  /* 0x0002700a06ff75b2 */ /* 0x0004620008000100 */
[----:B------:R2:W1:Y:S01]  /*0f40*/  SYNCS.EXCH.64 URZ, [UR6+0x290], UR4 ;  /* 0x0002900406ff75b2 */ /* 0x0004620008000100 */
[----:B------:R2:W1:Y:S01]  /*0f50*/  SYNCS.EXCH.64 URZ, [UR6+0x278], UR10 ;  /* 0x0002780a06ff75b2 */ /* 0x0004620008000100 */
[----:B------:R2:W1:Y:S02]  /*0f60*/  SYNCS.EXCH.64 URZ, [UR6+0x298], UR4 ;  /* 0x0002980406ff75b2 */ /* 0x0004640008000100 */
[----:B--2---:R-:W-:Y:S01]  /*0f70*/  NOP ;  /* 0x0000000000007918 */ /* 0x004fe20000000000 */
.L_x_14:
        /* <DEDUP_REMOVED lines=14> */
[----:B------:R2:W1:Y:S01]  /*1060*/  SYNCS.EXCH.64 URZ, [UR5+0x2b0], UR6 ;  /* 0x0002b00605ff75b2 */ /* 0x0004620008000100 */
[----:B------:R2:W1:Y:S01]  /*1070*/  SYNCS.EXCH.64 URZ, [UR5+0x2a8], UR6 ;  /* 0x0002a80605ff75b2 */ /* 0x0004620008000100 */
[----:B------:R2:W1:Y:S02]  /*1080*/  SYNCS.EXCH.64 URZ, [UR5+0x2b8], UR6 ;  /* 0x0002b80605ff75b2 */ /* 0x0004640008000100 */
[----:B--2---:R-:W-:Y:S01]  /*1090*/  NOP ;  /* 0x0000000000007918 */ /* 0x004fe20000000000 */
.L_x_15:
[----:B-1----:R-:W1:Y:S01]  /*10a0*/  S2UR UR5, SR_CTAID.X ;  /* 0x00000000000579c3 */ /* 0x002e620000002500 */
[----:B------:R-:W-:-:S05]  /*10b0*/  CS2R.32 R165, SR_CgaSize ;  /* 0x0000000000a57805 */ /* 0x000fca0000008a00 */
[----:B------:R-:W-:-:S05]  /*10c0*/  IMAD R165, R165, -0xa0, RZ ;  /* 0xffffff60a5a57824 */ /* 0x000fca00078e02ff */
[----:B------:R-:W-:-:S14]  /*10d0*/  R2UR UR7, R165 ;  /* 0x00000000a50772ca */ /* 0x000fdc00000e0000 */
[----:B------:R-:W2:Y:S01]  /*10e0*/  LDCU UR7, c[0x0][UR7+0x2b0] ;  /* 0x00005600070777ac */ /* 0x000ea20008000800 */
[----:B------:R-:W-:Y:S01]  /*10f0*/  NOP ;  /* 0x0000000000007918 */ /* 0x000fe20000000000 */
[----:B------:R-:W-:-:S05]  /*1100*/  CS2R.32 R165, SR_CgaSize ;  /* 0x0000000000a57805 */ /* 0x000fca0000008a00 */
[----:B------:R-:W-:-:S05]  /*1110*/  IMAD R165, R165, -0xa0, RZ ;  /* 0xffffff60a5a57824 */ /* 0x000fca00078e02ff */
[----:B------:R-:W-:-:S14]  /*1120*/  R2UR UR6, R165 ;  /* 0x00000000a50672ca */ /* 0x000fdc00000e0000 */
[----:B------:R-:W3:Y:S01]  /*1130*/  LDCU UR6, c[0x0][UR6+0x2b4] ;  /* 0x00005680060677ac */ /* 0x000ee20008000800 */
[----:B------:R-:W4:Y:S08]  /*1140*/  S2UR UR4, SR_CTAID.Y ;  /* 0x00000000000479c3 */ /* 0x000f300000002600 */
[----:B------:R-:W3:Y:S01]  /*1150*/  LDC R9, c[0x0][0xb24] ;  /* 0x0002c900ff097b82 */ /* 0x000ee20000000800 */
[----:B-1----:R-:W-:-:S02]  /*1160*/  I2FP.F32.U32 R5, UR5 ;  /* 0x0000000500057c45 */ /* 0x002fc40008201000 */
[----:B------:R-:W-:-:S05]  /*1170*/  CS2R.32 R3, SR_CgaSize ;  /* 0x0000000000037805 */ /* 0x000fca0000008a00 */
[----:B------:R-:W-:-:S06]  /*1180*/  IMAD R3, R3, -0xa0, RZ ;  /* 0xffffff6003037824 */ /* 0x000fcc00078e02ff */
[----:B------:R-:W1:Y:S01]  /*1190*/  LDC R3, c[0x0][R3+0x2a0] ;  /* 0x0000a80003037b82 */ /* 0x000e620000000800 */
[----:B------:R-:W-:Y:S01]  /*11a0*/  MOV R165, UR5 ;  /* 0x0000000500a57c02 */ /* 0x000fe20008000f00 */
[----:B--2---:R-:W-:Y:S01]  /*11b0*/  FMUL R5, R5, UR7 ;  /* 0x0000000705057c20 */ /* 0x004fe20008400000 */
[----:B----4-:R-:W-:Y:S02]  /*11c0*/  I2FP.F32.U32 R4, UR4 ;  /* 0x0000000400047c45 */ /* 0x010fe40008201000 */
[----:B------:R-:W-:-:S05]  /*11d0*/  CS2R.32 R2, SR_CgaSize ;  /* 0x0000000000027805 */ /* 0x000fca0000008a00 */
[----:B------:R-:W-:-:S06]  /*11e0*/  IMAD R2, R2, -0xa0, RZ ;  /* 0xffffff6002027824 */ /* 0x000fcc00078e02ff */
[----:B------:R-:W2:Y:S01]  /*11f0*/  LDC R2, c[0x0][R2+0x2a4] ;  /* 0x0000a90002027b82 */ /* 0x000ea20000000800 */
[----:B------:R-:W4:Y:S01]  /*1200*/  F2I.U32.TRUNC.NTZ R154, R5 ;  /* 0x00000005009a7305 */ /* 0x000f22000020f000 */
[----:B------:R-:W-:Y:S01]  /*1210*/  MOV R155, UR4 ;  /* 0x00000004009b7c02 */ /* 0x000fe20008000f00 */
[----:B---3--:R-:W-:-:S05]  /*1220*/  FMUL R4, R4, UR6 ;  /* 0x0000000604047c20 */ /* 0x008fca0008400000 */
[----:B------:R-:W-:Y:S01]  /*1230*/  BAR.SYNC.DEFER_BLOCKING 0x0 ;  /* 0x0000000000007b1d */ /* 0x000fe20000010000 */
[----:B------:R-:W-:-:S05]  /*1240*/  ISETP.GE.AND P0, PT, R9, 0x1, PT ;  /* 0x000000010900780c */ /* 0x000fca0003f06270 */
[----:B------:R-:W3:Y:S02]  /*1250*/  F2I.U32.TRUNC.NTZ R143, R4 ;  /* 0x00000004008f7305 */ /* 0x000ee4000020f000 */
[----:B------:R-:W2:Y:S01]  /*1260*/  S2UR UR36, SR_CTAID.Z ;  /* 0x00000000002479c3 */ /* 0x000ea20000002700 */
[----:B----4-:R-:W-:-:S05]  /*1270*/  IADD3 R154, PT, PT, -R154, RZ, RZ ;  /* 0x000000ff9a9a7210 */ /* 0x010fca0007ffe1ff */
[----:B-1----:R-:W-:Y:S01]  /*1280*/  IMAD R154, R3, R154, UR5 ;  /* 0x00000005039a7e24 */ /* 0x002fe2000f8e029a */
[----:B---3--:R-:W-:-:S05]  /*1290*/  IADD3 R143, PT, PT, -R143, RZ, RZ ;  /* 0x000000ff8f8f7210 */ /* 0x008fca0007ffe1ff */
[----:B--2---:R-:W-:Y:S01]  /*12a0*/  IMAD R143, R2, R143, UR4 ;  /* 0x00000004028f7e24 */ /* 0x004fe2000f8e028f */
[----:B------:R-:W-:Y:S06]  /*12b0*/  @!P0 BRA `(.L_x_16) ;  /* 0x0000000000b88947 */ /* 0x000fec0003800000 */
[----:B------:R-:W1:Y:S01]  /*12c0*/  LDC.64 R4, c[0x0][0xb18] ;  /* 0x0002c600ff047b82 */ /* 0x000e620000000a00 */
[----:B------:R-:W-:-:S07]  /*12d0*/  ISETP.NE.AND P0, PT, R9, 0x1, PT ;  /* 0x000000010900780c */ /* 0x000fce0003f05270 */
[----:B------:R-:W2:Y:S08]  /*12e0*/  LDC R10, c[0x0][0xb0c] ;  /* 0x0002c300ff0a7b82 */ /* 0x000eb00000000800 */
[----:B------:R-:W3:Y:S08]  /*12f0*/  LDC R11, c[0x0][0x370] ;  /* 0x0000dc00ff0b7b82 */ /* 0x000ef00000000800 */
[----:B------:R-:W4:Y:S01]  /*1300*/  LDC R12, c[0x0][0x374] ;  /* 0x0000dd00ff0c7b82 */ /* 0x000f220000000800 */
[----:B-1----:R-:W-:-:S07]  /*1310*/  ISETP.NE.AND P1, PT, R4, 0x1, PT ;  /* 0x000000010400780c */ /* 0x002fce0003f25270 */
[----:B------:R-:W3:Y:S01]  /*1320*/  LDC.64 R6, c[0x0][0xb10] ;  /* 0x0002c400ff067b82 */ /* 0x000ee20000000a00 */
[----:B--2---:R-:W-:-:S07]  /*1330*/  ISETP.NE.AND P2, PT, R10, 0x1, PT ;  /* 0x000000010a00780c */ /* 0x004fce0003f45270 */
[----:B------:R-:W1:Y:S08]  /*1340*/  LDC R8, c[0x0][0xb20] ;  /* 0x0002c800ff087b82 */ /* 0x000e700000000800 */
[----:B------:R-:W2:Y:S01]  /*1350*/  LDC.64 R2, c[0x0][0xb28] ;  /* 0x0002ca00ff027b82 */ /* 0x000ea20000000a00 */
[----:B----4-:R-:W-:-:S04]  /*1360*/  IMAD.HI.U32 R13, R12, R5, RZ ;  /* 0x000000050c0d7227 */ /* 0x010fc800078e00ff */
[----:B------:R-:W-:-:S04]  /*1370*/  IMAD.HI.U32 R5, R155, R5, RZ ;  /* 0x000000059b057227 */ /* 0x000fc800078e00ff */
[----:B---3--:R-:W-:-:S04]  /*1380*/  IMAD.HI.U32 R14, R11, R6, RZ ;  /* 0x000000060b0e7227 */ /* 0x008fc800078e00ff */
[----:B------:R-:W-:Y:S01]  /*1390*/  IMAD.HI.U32 R16, R165, R6, RZ ;  /* 0x00000006a5107227 */ /* 0x000fe200078e00ff */
[-C--:B------:R-:W-:Y:S02]  /*13a0*/  @P2 SHF.R.U32.HI R11, RZ, R7.reuse, R14 ;  /* 0x00000007ff0b2219 */ /* 0x080fe4000001160e */
[-C--:B-1----:R-:W-:Y:S02]  /*13b0*/  @P1 SHF.R.U32.HI R12, RZ, R8.reuse, R13 ;  /* 0x00000008ff0c1219 */ /* 0x082fe4000001160d */
[----:B------:R-:W-:Y:S02]  /*13c0*/  SHF.R.U32.HI R8, RZ, R8, R5 ;  /* 0x00000008ff087219 */ /* 0x000fe40000011605 */
[----:B------:R-:W-:Y:S02]  /*13d0*/  SHF.R.U32.HI R16, RZ, R7, R16 ;  /* 0x00000007ff107219 */ /* 0x000fe40000011610 */
[----:B------:R-:W-:Y:S01]  /*13e0*/  SEL R5, R155, R8, !P1 ;  /* 0x000000089b057207 */ /* 0x000fe20004800000 */
[----:B--2---:R-:W-:Y:S01]  /*13f0*/  IMAD.HI.U32 R14, R12, R2, RZ ;  /* 0x000000020c0e7227 */ /* 0x004fe200078e00ff */
[----:B------:R-:W-:-:S03]  /*1400*/  SEL R7, R165, R16, !P2 ;  /* 0x00000010a5077207 */ /* 0x000fc60005000000 */
[----:B------:R-:W-:Y:S01]  /*1410*/  IMAD.HI.U32 R6, R11, R2, RZ ;  /* 0x000000020b067227 */ /* 0x000fe200078e00ff */
[----:B------:R-:W-:-:S04]  /*1420*/  @P0 SHF.R.U32.HI R12, RZ, R3, R14 ;  /* 0x00000003ff0c0219 */ /* 0x000fc8000001160e */
[----:B------:R-:W-:Y:S01]  /*1430*/  @P0 SHF.R.U32.HI R11, RZ, R3, R6 ;  /* 0x00000003ff0b0219 */ /* 0x000fe20000011606 */
[----:B------:R-:W-:-:S04]  /*1440*/  IMAD R12, R12, R9, RZ ;  /* 0x000000090c0c7224 */ /* 0x000fc800078e02ff */
[----:B------:R-:W-:Y:S01]  /*1450*/  IMAD R6, R11, R9, RZ ;  /* 0x000000090b067224 */ /* 0x000fe200078e02ff */
[----:B------:R-:W-:-:S04]  /*1460*/  ISETP.GE.AND P1, PT, R5, R12, PT ;  /* 0x0000000c0500720c */ /* 0x000fc80003f26270 */
[----:B------:R-:W-:Y:S01]  /*1470*/  ISETP.GE.OR P1, PT, R7, R6, P1 ;  /* 0x000000060700720c */ /* 0x000fe20000f26670 */
[----:B------:R-:W-:-:S05]  /*1480*/  IMAD.HI.U32 R6, R5, R2, RZ ;  /* 0x0000000205067227 */ /* 0x000fca00078e00ff */
[----:B------:R-:W-:-:S04]  /*1490*/  SHF.R.U32.HI R6, RZ, R3, R6 ;  /* 0x00000003ff067219 */ /* 0x000fc80000011606 */
[----:B------:R-:W-:-:S03]  /*14a0*/  SEL R6, R5, R6, !P0 ;  /* 0x0000000605067207 */ /* 0x000fc60004000000 */
[----:B------:R-:W-:Y:S01]  /*14b0*/  @!P1 IMAD.HI.U32 R8, R7, R2, RZ ;  /* 0x0000000207089227 */ /* 0x000fe200078e00ff */
[----:B------:R-:W-:-:S04]  /*14c0*/  IADD3 R2, PT, PT, -R6, RZ, RZ ;  /* 0x000000ff06027210 */ /* 0x000fc80007ffe1ff */
[----:B------:R-:W-:Y:S01]  /*14d0*/  @!P1 SHF.R.U32.HI R8, RZ, R3, R8 ;  /* 0x00000003ff089219 */ /* 0x000fe20000011608 */
[----:B------:R-:W-:-:S03]  /*14e0*/  IMAD R2, R9, R2, R5 ;  /* 0x0000000209027224 */ /* 0x000fc600078e0205 */
[----:B------:R-:W-:Y:S02]  /*14f0*/  @!P1 SEL R3, R7, R8, !P0 ;  /* 0x0000000807039207 */ /* 0x000fe40004000000 */
[----:B------:R-:W-:-:S03]  /*1500*/  IADD3 R8, PT, PT, -R5, RZ, RZ ;  /* 0x000000ff05087210 */ /* 0x000fc60007ffe1ff */
[--C-:B------:R-:W-:Y:S02]  /*1510*/  @!P1 IMAD.IADD R6, R6, 0x1, -R3.reuse ;  /* 0x0000000106069824 */ /* 0x100fe400078e0a03 */
[----:B------:R-:W-:Y:S01]  /*1520*/  @!P1 IMAD R3, R2, R11, R3 ;  /* 0x0000000b02039224 */ /* 0x000fe200078e0203 */
[----:B------:R-:W-:Y:S01]  /*1530*/  IADD3 R2, PT, PT, -R7, RZ, RZ ;  /* 0x000000ff07027210 */ /* 0x000fe20007ffe1ff */
[----:B------:R-:W-:Y:S02]  /*1540*/  @!P1 IMAD R5, R6, R9, R7 ;  /* 0x0000000906059224 */ /* 0x000fe400078e0207 */
[----:B------:R-:W-:Y:S02]  /*1550*/  IMAD R8, R4, R8, R155 ;  /* 0x0000000804087224 */ /* 0x000fe400078e029b */
[----:B------:R-:W-:Y:S02]  /*1560*/  @!P1 IMAD.MOV.U32 R7, RZ, RZ, R3 ;  /* 0x000000ffff079224 */ /* 0x000fe400078e0003 */
[----:B------:R-:W-:-:S02]  /*1570*/  IMAD R2, R10, R2, R165 ;  /* 0x000000020a027224 */ /* 0x000fc400078e02a5 */
[----:B------:R-:W-:Y:S02]  /*1580*/  IMAD R155, R5, R4, R8 ;  /* 0x00000004059b7224 */ /* 0x000fe400078e0208 */
[----:B------:R-:W-:Y:S02]  /*1590*/  IMAD R165, R7, R10, R2 ;  /* 0x0000000a07a57224 */ /* 0x000fe400078e0202 */
.L_x_16:
[----:B------:R-:W1:Y:S01]  /*15a0*/  LDCU UR4, c[0x0][0xb30] ;  /* 0x00016600ff0477ac */ /* 0x000e620008000800 */
[----:B------:R-:W2:Y:S08]  /*15b0*/  S2UR UR37, SR_CgaCtaId ;  /* 0x00000000002579c3 */ /* 0x000eb00000008800 */
[----:B------:R-:W3:Y:S01]  /*15c0*/  LDC R72, c[0x0][0xb24] ;  /* 0x0002c900ff487b82 */ /* 0x000ee20000000800 */
[----:B-1----:R-:W-:-:S09]  /*15d0*/  UISETP.NE.AND UP1, UPT, UR4, 0x1, UPT ;  /* 0x000000010400788c */ /* 0x002fd2000bf25270 */
[----:B--2---:R-:W-:Y:S05]  /*15e0*/  BRA.U UP1, `(.L_x_17) ;  /* 0x0000000101407547 */ /* 0x004fea000b800000 */
[----:B------:R-:W1:Y:S08]  /*15f0*/  LDC.64 R4, c[0x0][0xb10] ;  /* 0x0002c400ff047b82 */ /* 0x000e700000000a00 */
[----:B------:R-:W2:Y:S08]  /*1600*/  LDC.64 R2, c[0x0][0xb18] ;  /* 0x0002c600ff027b82 */ /* 0x000eb00000000a00 */
[----:B------:R-:W4:Y:S08]  /*1610*/  LDC R6, c[0x0][0xb20] ;  /* 0x0002c800ff067b82 */ /* 0x000f300000000800 */
[----:B------:R-:W3:Y:S01]  /*1620*/  LDC R8, c[0x0][0xb0c] ;  /* 0x0002c300ff087b82 */ /* 0x000ee20000000800 */
[----:B-1----:R-:W-:-:S05]  /*1630*/  IMAD.HI.U32 R4, R165, R4, RZ ;  /* 0x00000004a5047227 */ /* 0x002fca00078e00ff */
[----:B------:R-:W-:Y:S01]  /*1640*/  SHF.R.U32.HI R4, RZ, R5, R4 ;  /* 0x00000005ff047219 */ /* 0x000fe20000011604 */
[----:B--2---:R-:W-:Y:S01]  /*1650*/  IMAD.HI.U32 R3, R155, R3, RZ ;  /* 0x000000039b037227 */ /* 0x004fe200078e00ff */
[----:B------:R-:W-:-:S04]  /*1660*/  ISETP.NE.AND P0, PT, R2, 0x1, PT ;  /* 0x000000010200780c */ /* 0x000fc80003f05270 */
[----:B----4-:R-:W-:-:S04]  /*1670*/  SHF.R.U32.HI R6, RZ, R6, R3 ;  /* 0x00000006ff067219 */ /* 0x010fc80000011603 */
[----:B------:R-:W-:Y:S02]  /*1680*/  SEL R3, R155, R6, !P0 ;  /* 0x000000069b037207 */ /* 0x000fe40004000000 */
[----:B---3--:R-:W-:-:S04]  /*1690*/  ISETP.NE.AND P1, PT, R8, 0x1, PT ;  /* 0x000000010800780c */ /* 0x008fc80003f25270 */
[----:B------:R-:W-:-:S05]  /*16a0*/  SEL R4, R165, R4, !P1 ;  /* 0x00000004a5047207 */ /* 0x000fca0004800000 */
[----:B------:R-:W-:Y:S02]  /*16b0*/  IMAD.IADD R5, R3, 0x1, -R4 ;  /* 0x0000000103057824 */ /* 0x000fe400078e0a04 */
[----:B------:R-:W-:Y:S02]  /*16c0*/  IMAD.IADD R3, R4, 0x1, -R3 ;  /* 0x0000000104037824 */ /* 0x000fe400078e0a03 */
[----:B------:R-:W-:Y:S02]  /*16d0*/  IMAD R165, R5, R8, R165 ;  /* 0x0000000805a57224 */ /* 0x000fe400078e02a5 */
[----:B------:R-:W-:-:S07]  /*16e0*/  IMAD R155, R3, R2, R155 ;  /* 0x00000002039b7224 */ /* 0x000fce00078e029b */
.L_x_17:
[----:B------:R-:W-:Y:S01]  /*16f0*/  BAR.SYNC.DEFER_BLOCKING 0x0 ;  /* 0x0000000000007b1d */ /* 0x000fe20000010000 */
[----:B------:R-:W-:Y:S01]  /*1700*/  UISETP.NE.AND UP1, UPT, UR8, 0x2, UPT ;  /* 0x000000020800788c */ /* 0x000fe2000bf25270 */
[----:B------:R-:W-:Y:S02]  /*1710*/  ISETP.NE.OR P5, PT, R0, 0x2, !P5 ;  /* 0x000000020000780c */ /* 0x000fe40006fa5670 */
[----:B------:R-:W-:-:S06]  /*1720*/  LOP3.LUT R2, R166, 0x1f, RZ, 0xc0, !PT ;  /* 0x0000001fa6027812 */ /* 0x000fcc00078ec0ff */
[----:B------:R-:W-:Y:S05]  /*1730*/  BRA.U UP1, `(.L_x_18) ;  /* 0x0000002101947547 */ /* 0x000fea000b800000 */
[----:B------:R-:W1:Y:S01]  /*1740*/  LDCU UR13, c[0x0][0x38c] ;  /* 0x00007180ff0d77ac */ /* 0x000e620008000800 */
[----:B------:R-:W2:Y:S01]  /*1750*/  LDC R9, c[0x0][0x370] ;  /* 0x0000dc00ff097b82 */ /* 0x000ea20000000800 */
[----:B------:R-:W-:Y:S01]  /*1760*/  PLOP3.LUT P1, PT, PT, PT, UP2, 0x80, 0x8 ;  /* 0x000000000008781c */ /* 0x000fe20003f2f028 */
[----:B------:R-:W-:Y:S01]  /*1770*/  IMAD.MOV.U32 R15, RZ, RZ, 0x1 ;  /* 0x00000001ff0f7424 */ /* 0x000fe200078e00ff */
[----:B------:R-:W-:Y:S01]  /*1780*/  ISETP.EQ.OR P4, PT, R2, RZ, P5 ;  /* 0x000000ff0200720c */ /* 0x000fe20002f82670 */
[----:B------:R-:W-:Y:S01]  /*1790*/  IMAD.MOV.U32 R14, RZ, RZ, RZ ;  /* 0x000000ffff0e7224 */ /* 0x000fe200078e00ff */
[----:B------:R-:W-:Y:S02]  /*17a0*/  PLOP3.LUT P1, PT, P1, PT, PT, 0x8, 0x80 ;  /* 0x000000000080781c */ /* 0x000fe40000f2e170 */
[----:B------:R-:W-:Y:S01]  /*17b0*/  CS2R R12, SRZ ;  /* 0x00000000000c7805 */ /* 0x000fe2000001ff00 */
[----:B------:R-:W-:Y:S01]  /*17c0*/  IMAD.MOV.U32 R10, RZ, RZ, 0x1 ;  /* 0x00000001ff0a7424 */ /* 0x000fe200078e00ff */
[----:B------:R-:W4:Y:S01]  /*17d0*/  LDC R0, c[0x0][0x374] ;  /* 0x0000dd00ff007b82 */ /* 0x000f220000000800 */
[----:B------:R-:W2:Y:S01]  /*17e0*/  LDCU.64 UR22, c[0x0][0x348] ;  /* 0x00006900ff1677ac */ /* 0x000ea20008000a00 */
[----:B------:R-:W-:Y:S01]  /*17f0*/  UMOV UR6, URZ ;  /* 0x000000ff00067c82 */ /* 0x000fe20008000000 */
[----:B-1----:R-:W-:-:S04]  /*1800*/  UIADD3 UR5, UPT, UPT, UR13, 0x1f, URZ ;  /* 0x0000001f0d057890 */ /* 0x002fc8000fffe0ff */
[----:B------:R-:W-:-:S04]  /*1810*/  USHF.R.S32.HI UR4, URZ, 0x1f, UR5 ;  /* 0x0000001fff047899 */ /* 0x000fc80008011405 */
[----:B------:R-:W-:-:S04]  /*1820*/  ULEA.HI UR4, UR4, UR5, URZ, 0x5 ;  /* 0x0000000504047291 */ /* 0x000fc8000f8f28ff */
[----:B------:R-:W-:Y:S02]  /*1830*/  USHF.R.S32.HI UR15, URZ, 0x5, UR4 ;  /* 0x00000005ff0f7899 */ /* 0x000fe40008011404 */
[----:B------:R-:W-:Y:S02]  /*1840*/  UIADD3 UR4, UPT, UPT, UR13, -0x1, URZ ;  /* 0xffffffff0d047890 */ /* 0x000fe4000fffe0ff */
[----:B------:R-:W-:Y:S02]  /*1850*/  UISETP.LT.U32.AND UP0, UPT, UR15, 0x22, UPT ;  /* 0x000000220f00788c */ /* 0x000fe4000bf01070 */
[----:B------:R-:W-:Y:S02]  /*1860*/  UISETP.GE.U32.AND UP1, UPT, UR4, -0x3f, UPT ;  /* 0xffffffc10400788c */ /* 0x000fe4000bf26070 */
[----:B------:R-:W-:Y:S02]  /*1870*/  USEL UR14, UR15, 0x22, UP0 ;  /* 0x000000220f0e7887 */ /* 0x000fe40008000000 */
[----:B------:R-:W-:-:S02]  /*1880*/  UIADD3 UR13, UPT, UPT, UR13, 0x3e, URZ ;  /* 0x0000003e0d0d7890 */ /* 0x000fc4000fffe0ff */
[----:B------:R-:W-:Y:S02]  /*1890*/  UIADD3 UR5, UPT, UPT, UR14, -0x1, URZ ;  /* 0xffffffff0e057890 */ /* 0x000fe4000fffe0ff */
[----:B------:R-:W-:-:S03]  /*18a0*/  UIADD3 UR7, UPT, UPT, UR15, -UR14, URZ ;  /* 0x8000000e0f077290 */ /* 0x000fc6000fffe0ff */
[----:B------:R-:W-:-:S04]  /*18b0*/  @UP1 UIADD3 UR5, UPT, UPT, UR14, URZ, URZ ;  /* 0x000000ff0e051290 */ /* 0x000fc8000fffe0ff */
[----:B--2---:R-:W-:-:S12]  /*18c0*/  UIADD3 UR5, UPT, UPT, UR5, 0x1, URZ ;  /* 0x0000000105057890 */ /* 0x004fd8000fffe0ff */
.L_x_36:
[----:B------:R-:W-:Y:S01]  /*18d0*/  UISETP.NE.AND UP0, UPT, UR37, URZ, UPT ;  /* 0x000000ff2500728c */ /* 0x000fe2000bf05270 */
[----:B------:R-:W1:Y:S08]  /*18e0*/  S2UR UR37, SR_CgaCtaId ;  /* 0x00000000002579c3 */ /* 0x000e700000008800 */
[----:B------:R-:W-:Y:S05]  /*18f0*/  BRA.U UP0, `(.L_x_19) ;  /* 0x0000000100347547 */ /* 0x000fea000b800000 */
[----:B------:R-:W2:Y:S01]  /*1900*/  S2R R2, SR_CgaCtaId ;  /* 0x0000000000027919 */ /* 0x000ea20000008800 */
[----:B------:R-:W-:-:S04]  /*1910*/  MOV R3, 0x400 ;  /* 0x0000040000037802 */ /* 0x000fc80000000f00 */
[----:B--2---:R-:W-:Y:S02]  /*1920*/  LEA R3, R2, R3, 0x18 ;  /* 0x0000000302037211 */ /* 0x004fe400078ec0ff */
[----:B------:R-:W-:-:S03]  /*1930*/  SHF.L.U32 R2, R10, 0x1f, RZ ;  /* 0x0000001f0a027819 */ /* 0x000fc600000006ff */
[----:B------:R-:W-:-:S04]  /*1940*/  IMAD R3, R12, 0x8, R3 ;  /* 0x000000080c037824 */ /* 0x000fc800078e0203 */
[----:B------:R-:W2:Y:S02]  /*1950*/  SYNCS.PHASECHK.TRANS64.TRYWAIT P0, [R3+URZ+0x2b0], R2 ;  /* 0x0002b002030075a7 */ /* 0x000ea400080011ff */
[----:B--2---:R-:W-:Y:S05]  /*1960*/  @!P0 BRA `(.L_x_20) ;  /* 0x0000006000d48947 */ /* 0x004fea0003800000 */
.L_x_126:
[----:B------:R-:W-:Y:S01]  /*1970*/  VIADD R12, R12, 0x1 ;  /* 0x000000010c0c7836 */ /* 0x000fe20000000000 */
[----:B------:R2:W-:Y:S04]  /*1980*/  SYNCS.ARRIVE.TRANS64.A1T0 RZ, [R3+URZ+0x2a0], RZ ;  /* 0x0002a0ff03ff79a7 */ /* 0x0005e800081000ff */
[----:B------:R-:W-:-:S04]  /*1990*/  ISETP.NE.AND P0, PT, R12, 0x2, PT ;  /* 0x000000020c00780c */ /* 0x000fc80003f05270 */
[----:B------:R-:W-:Y:S02]  /*19a0*/  SEL R12, R12, RZ, P0 ;  /* 0x000000ff0c0c7207 */ /* 0x000fe40000000000 */
[----:B--2---:R-:W-:-:S04]  /*19b0*/  SEL R3, RZ, 0x1, P0 ;  /* 0x00000001ff037807 */ /* 0x004fc80000000000 */
[----:B------:R-:W-:-:S07]  /*19c0*/  LOP3.LUT R10, R10, R3, RZ, 0x3c, !PT ;  /* 0x000000030a0a7212 */ /* 0x000fce00078e3cff */
.L_x_19:
[----:B------:R-:W-:Y:S01]  /*19d0*/  UMOV UR4, 0x400 ;  /* 0x0000040000047882 */ /* 0x000fe20000000000 */
[----:B------:R-:W-:Y:S01]  /*19e0*/  SHF.L.U32 R2, R15, 0x1f, RZ ;  /* 0x0000001f0f027819 */ /* 0x000fe200000006ff */
[----:B-1----:R-:W-:Y:S01]  /*19f0*/  ULEA UR4, UR37, UR4, 0x18 ;  /* 0x0000000425047291 */ /* 0x002fe2000f8ec0ff */
[----:B------:R-:W-:Y:S01]  /*1a00*/  R2UR UR34, R165 ;  /* 0x00000000a52272ca */ /* 0x000fe200000e0000 */
[----:B------:R-:W-:Y:S01]  /*1a10*/  UISETP.GE.U32.AND UP0, UPT, UR13, 0x3f, UPT ;  /* 0x0000003f0d00788c */ /* 0x000fe2000bf06070 */
[----:B------:R-:W-:Y:S01]  /*1a20*/  R2UR UR11, R155 ;  /* 0x000000009b0b72ca */ /* 0x000fe200000e0000 */
[----:B------:R-:W-:Y:S01]  /*1a30*/  ULEA UR8, UR6, UR4, 0x3 ;  /* 0x0000000406087291 */ /* 0x000fe2000f8e18ff */
[----:B------:R-:W-:-:S08]  /*1a40*/  UMOV UR24, URZ ;  /* 0x000000ff00187c82 */ /* 0x000fd00008000000 */
[----:B------:R1:W2:Y:S01]  /*1a50*/  SYNCS.PHASECHK.TRANS64.TRYWAIT P0, [UR8+0x110], R2 ;  /* 0x00011002ff0075a7 */ /* 0x0002a20008001108 */
[----:B------:R-:W-:Y:S02]  /*1a60*/  USHF.L.U32 UR34, UR34, 0x7, URZ ;  /* 0x0000000722227899 */ /* 0x000fe400080006ff */
[----:B------:R-:W-:Y:S01]  /*1a70*/  USHF.L.U32 UR11, UR11, 0x6, URZ ;  /* 0x000000060b0b7899 */ /* 0x000fe200080006ff */
[----:B------:R-:W-:Y:S11]  /*1a80*/  BRA.U !UP0, `(.L_x_21) ;  /* 0x0000000108a87547 */ /* 0x000ff6000b800000 */
[----:B------:R-:W-:Y:S01]  /*1a90*/  UMOV UR16, URZ ;  /* 0x000000ff00107c82 */ /* 0x000fe20008000000 */
[----:B------:R-:W-:-:S05]  /*1aa0*/  UMOV UR17, UR6 ;  /* 0x0000000600117c82 */ /* 0x000fca0008000000 */
.L_x_26:
[----:B-1----:R-:W-:Y:S01]  /*1ab0*/  ULEA UR33, UR17, UR4, 0x3 ;  /* 0x0000000411217291 */ /* 0x002fe2000f8e18ff */
[----:B--2---:R-:W-:Y:S01]  /*1ac0*/  @!P5 MOV R3, 0x1800 ;  /* 0x000018000003d802 */ /* 0x004fe20000000f00 */
[----:B--2---:R-:W-:Y:S10]  /*1ad0*/  @P0 BRA `(.L_x_22) ;  /* 0x00000000000c0947 */ /* 0x004ff40003800000 */
[----:B------:R-:W-:-:S04]  /*1ae0*/  SHF.L.U32 R5, R15, 0x1f, RZ ;  /* 0x0000001f0f057819 */ /* 0x000fc800000006ff */
[----:B------:R-:W2:Y:S02]  /*1af0*/  SYNCS.PHASECHK.TRANS64.TRYWAIT P0, [UR33+0x110], R5 ;  /* 0x00011005ff0075a7 */ /* 0x000ea40008001121 */
[----:B--2---:R-:W-:Y:S05]  /*1b00*/  @!P0 BRA `(.L_x_23) ;  /* 0x0000006000808947 */ /* 0x004fea0003800000 */
.L_x_22:
[----:B------:R2:W-:Y:S01]  /*1b10*/  @!P5 SYNCS.ARRIVE.TRANS64 RZ, [UR33], R3 ;  /* 0x00000003ffffd9a7 */ /* 0x0005e20008000021 */
[----:B------:R-:W-:Y:S04]  /*1b20*/  BSSY.RECONVERGENT B0, `(.L_x_24) ;  /* 0x0000003000007945 */ /* 0x000fe80003800200 */
[----:B------:R-:W-:Y:S05]  /*1b30*/  @P4 BRA `(.L_x_25) ;  /* 0x0000000000044947 */ /* 0x000fea0003800000 */
[----:B------:R-:W-:Y:S05]  /*1b40*/  BPT.TRAP 0x1 ;  /* 0x000000040000795c */ /* 0x000fea0000300000 */
.L_x_25:
[----:B------:R-:W-:Y:S05]  /*1b50*/  BSYNC.RECONVERGENT B0 ;  /* 0x0000000000007941 */ /* 0x000fea0003800200 */
.L_x_24:
[----:B------:R-:W-:Y:S02]  /*1b60*/  UIADD3 UR6, UPT, UPT, UR17, 0x1, URZ ;  /* 0x0000000111067890 */ /* 0x000fe4000fffe0ff */
[----:B------:R-:W-:Y:S02]  /*1b70*/  ULEA UR32, UR17, UR4, 0xc ;  /* 0x0000000411207291 */ /* 0x000fe4000f8e60ff */
[----:B------:R-:W-:Y:S02]  /*1b80*/  UISETP.NE.AND UP0, UPT, UR6, 0x22, UPT ;  /* 0x000000220600788c */ /* 0x000fe4000bf05270 */
[----:B------:R-:W-:Y:S02]  /*1b90*/  UIADD3 UR26, UP1, UPT, UR22, 0x80, URZ ;  /* 0x00000080161a7890 */ /* 0x000fe4000ff3e0ff */
[----:B------:R-:W-:Y:S02]  /*1ba0*/  USEL UR9, URZ, 0x1, UP0 ;  /* 0x00000001ff097887 */ /* 0x000fe40008000000 */
[----:B------:R-:W-:-:S02]  /*1bb0*/  USEL UR6, UR6, URZ, UP0 ;  /* 0x000000ff06067287 */ /* 0x000fc40008000000 */
[----:B------:R-:W-:Y:S02]  /*1bc0*/  UIADD3 UR20, UP0, UPT, UR22, 0x180, URZ ;  /* 0x0000018016147890 */ /* 0x000fe4000ff1e0ff */
[----:B------:R-:W-:Y:S01]  /*1bd0*/  ULEA UR8, UR6, UR4, 0x3 ;  /* 0x0000000406087291 */ /* 0x000fe2000f8e18ff */
[----:B------:R-:W-:Y:S01]  /*1be0*/  LOP3.LUT R15, R15, UR9, RZ, 0x3c, !PT ;  /* 0x000000090f0f7c12 */ /* 0x000fe2000f8e3cff */
[----:B------:R-:W-:Y:S02]  /*1bf0*/  USHF.L.U32 UR35, UR16, 0x5, URZ ;  /* 0x0000000510237899 */ /* 0x000fe400080006ff */
[----:B------:R-:W-:Y:S01]  /*1c00*/  UIADD3.X UR27, UPT, UPT, URZ, UR23, URZ, UP1, !UPT ;  /* 0x00000017ff1b7290 */ /* 0x000fe20008ffe4ff */
[----:B-1----:R-:W-:Y:S01]  /*1c10*/  SHF.L.U32 R2, R15, 0x1f, RZ ;  /* 0x0000001f0f027819 */ /* 0x002fe200000006ff */
[----:B------:R-:W-:Y:S02]  /*1c20*/  UIADD3 UR32, UPT, UPT, UR32, 0x4600, URZ ;  /* 0x0000460020207890 */ /* 0x000fe4000fffe0ff */
[----:B------:R-:W-:Y:S01]  /*1c30*/  UIADD3.X UR21, UPT, UPT, URZ, UR23, URZ, UP0, !UPT ;  /* 0x00000017ff157290 */ /* 0x000fe200087fe4ff */
[----:B------:R1:W1:Y:S01]  /*1c40*/  SYNCS.PHASECHK.TRANS64.TRYWAIT P0, [UR8+0x110], R2 ;  /* 0x00011002ff0075a7 */ /* 0x0002620008001108 */
[----:B------:R-:W-:Y:S01]  /*1c50*/  ULEA UR8, UR17, UR4, 0xb ;  /* 0x0000000411087291 */ /* 0x000fe2000f8e58ff */
[----:B------:R-:W-:Y:S01]  /*1c60*/  UMOV UR18, 0x0 ;  /* 0x0000000000127882 */ /* 0x000fe20000000000 */
[----:B------:R-:W-:-:S02]  /*1c70*/  UMOV UR19, 0x10000000 ;  /* 0x1000000000137882 */ /* 0x000fc40000000000 */
[----:B------:R-:W-:Y:S01]  /*1c80*/  UIADD3 UR8, UPT, UPT, UR8, 0x26600, URZ ;  /* 0x0002660008087890 */ /* 0x000fe2000fffe0ff */
[----:B------:R1:W-:Y:S01]  /*1c90*/  UTMALDG.3D [UR32], [UR26], desc[UR18] ;  /* 0x000012201a0075b4 */ /* 0x0003e20008011000 */
[----:B------:R-:W-:Y:S01]  /*1ca0*/  UMOV UR12, UR36 ;  /* 0x00000024000c7c82 */ /* 0x000fe20008000000 */
[----:B------:R-:W-:Y:S01]  /*1cb0*/  UMOV UR9, UR33 ;  /* 0x0000002100097c82 */ /* 0x000fe20008000000 */
[----:B------:R-:W-:Y:S01]  /*1cc0*/  UMOV UR10, UR35 ;  /* 0x00000023000a7c82 */ /* 0x000fe20008000000 */
[----:B------:R-:W-:Y:S01]  /*1cd0*/  UIADD3 UR16, UPT, UPT, UR16, 0x1, URZ ;  /* 0x0000000110107890 */ /* 0x000fe2000fffe0ff */
[----:B------:R-:W-:Y:S01]  /*1ce0*/  UMOV UR24, UR5 ;  /* 0x0000000500187c82 */ /* 0x000fe20008000000 */
[----:B------:R-:W-:Y:S02]  /*1cf0*/  UMOV UR17, UR6 ;  /* 0x0000000600117c82 */ /* 0x000fe40008000000 */
[----:B------:R1:W-:Y:S01]  /*1d00*/  UTMALDG.3D [UR8], [UR20], desc[UR18] ;  /* 0x00001208140075b4 */ /* 0x0003e20008011000 */
[----:B------:R-:W-:-:S09]  /*1d10*/  UISETP.NE.AND UP0, UPT, UR16, UR5, UPT ;  /* 0x000000051000728c */ /* 0x000fd2000bf05270 */
[----:B------:R-:W-:Y:S05]  /*1d20*/  BRA.U UP0, `(.L_x_26) ;  /* 0xfffffffd00607547 */ /* 0x000fea000b83ffff */
.L_x_21:
[----:B-1----:R-:W-:Y:S01]  /*1d30*/  ULEA UR8, UR6, UR4, 0x3 ;  /* 0x0000000406087291 */ /* 0x002fe2000f8e18ff */
[----:B------:R-:W-:Y:S01]  /*1d40*/  SHF.L.U32 R2, R15, 0x1f, RZ ;  /* 0x0000001f0f027819 */ /* 0x000fe200000006ff */
[----:B------:R-:W-:Y:S01]  /*1d50*/  @!P1 SYNCS.ARRIVE.TRANS64.A1T0 RZ, [UR4+0x238], RZ ;  /* 0x000238ffffff99a7 */ /* 0x000fe20008100004 */
[----:B------:R-:W-:-:S06]  /*1d60*/  UISETP.GT.AND UP0, UPT, UR15, UR14, UPT ;  /* 0x0000000e0f00728c */ /* 0x000fcc000bf04270 */
[----:B--2---:R1:W2:Y:S03]  /*1d70*/  SYNCS.PHASECHK.TRANS64.TRYWAIT P0, [UR8+0x110], R2 ;  /* 0x00011002ff0075a7 */ /* 0x0042a60008001108 */
[----:B------:R-:W-:Y:S05]  /*1d80*/  BRA.U !UP0, `(.L_x_27) ;  /* 0x0000000108ac7547 */ /* 0x000fea000b800000 */
[----:B------:R-:W-:Y:S01]  /*1d90*/  UIADD3 UR21, UPT, UPT, UR7, UR24, URZ ;  /* 0x0000001807157290 */ /* 0x000fe2000fffe0ff */
[----:B------:R-:W-:-:S11]  /*1da0*/  UMOV UR25, UR6 ;  /* 0x0000000600197c82 */ /* 0x000fd60008000000 */
.L_x_32:
[----:B-1----:R-:W-:Y:S01]  /*1db0*/  ULEA UR17, UR25, UR4, 0x3 ;  /* 0x0000000419117291 */ /* 0x002fe2000f8e18ff */
[----:B--2---:R-:W-:Y:S01]  /*1dc0*/  @!P5 MOV R3, 0x1800 ;  /* 0x000018000003d802 */ /* 0x004fe20000000f00 */
[----:B--2---:R-:W-:Y:S10]  /*1dd0*/  @P0 BRA `(.L_x_28) ;  /* 0x00000000000c0947 */ /* 0x004ff40003800000 */
[----:B------:R-:W-:-:S04]  /*1de0*/  SHF.L.U32 R5, R15, 0x1f, RZ ;  /* 0x0000001f0f057819 */ /* 0x000fc800000006ff */
[----:B------:R-:W2:Y:S02]  /*1df0*/  SYNCS.PHASECHK.TRANS64.TRYWAIT P0, [UR17+0x110], R5 ;  /* 0x00011005ff0075a7 */ /* 0x000ea40008001111 */
[----:B--2---:R-:W-:Y:S05]  /*1e00*/  @!P0 BRA `(.L_x_29) ;  /* 0x0000005c00d88947 */ /* 0x004fea0003800000 */
.L_x_28:
[----:B------:R2:W-:Y:S01]  /*1e10*/  @!P5 SYNCS.ARRIVE.TRANS64 RZ, [UR17], R3 ;  /* 0x00000003ffffd9a7 */ /* 0x0005e20008000011 */
[----:B------:R-:W-:Y:S04]  /*1e20*/  BSSY.RECONVERGENT B0, `(.L_x_30) ;  /* 0x0000003000007945 */ /* 0x000fe80003800200 */
[----:B------:R-:W-:Y:S05]  /*1e30*/  @P4 BRA `(.L_x_31) ;  /* 0x0000000000044947 */ /* 0x000fea0003800000 */
[----:B------:R-:W-:Y:S05]  /*1e40*/  BPT.TRAP 0x1 ;  /* 0x000000040000795c */ /* 0x000fea0000300000 */
.L_x_31:
[----:B------:R-:W-:Y:S05]  /*1e50*/  BSYNC.RECONVERGENT B0 ;  /* 0x0000000000007941 */ /* 0x000fea0003800200 */
.L_x_30:
        /* <DEDUP_REMOVED lines=10> */
[----:B------:R-:W-:Y:S01]  /*1f00*/  UIADD3 UR16, UPT, UPT, UR16, 0x4600, URZ ;  /* 0x0000460010107890 */ /* 0x000fe2000fffe0ff */
[----:B-1----:R-:W-:Y:S01]  /*1f10*/  SHF.L.U32 R2, R15, 0x1f, RZ ;  /* 0x0000001f0f027819 */ /* 0x002fe200000006ff */
[----:B------:R-:W-:Y:S02]  /*1f20*/  UIADD3.X UR31, UPT, UPT, URZ, UR23, URZ, UP1, !UPT ;  /* 0x00000017ff1f7290 */ /* 0x000fe40008ffe4ff */
[----:B------:R-:W-:Y:S01]  /*1f30*/  UIADD3.X UR29, UPT, UPT, URZ, UR23, URZ, UP0, !UPT ;  /* 0x00000017ff1d7290 */ /* 0x000fe200087fe4ff */
[----:B------:R1:W1:Y:S01]  /*1f40*/  SYNCS.PHASECHK.TRANS64.TRYWAIT P0, [UR8+0x110], R2 ;  /* 0x00011002ff0075a7 */ /* 0x0002620008001108 */
[----:B------:R-:W-:Y:S01]  /*1f50*/  ULEA UR8, UR25, UR4, 0xb ;  /* 0x0000000419087291 */ /* 0x000fe2000f8e58ff */
[----:B------:R-:W-:Y:S01]  /*1f60*/  UMOV UR26, 0x0 ;  /* 0x00000000001a7882 */ /* 0x000fe20000000000 */
[----:B------:R-:W-:-:S02]  /*1f70*/  UMOV UR27, 0x10000000 ;  /* 0x10000000001b7882 */ /* 0x000fc40000000000 */
[----:B------:R-:W-:Y:S01]  /*1f80*/  UIADD3 UR8, UPT, UPT, UR8, 0x26600, URZ ;  /* 0x0002660008087890 */ /* 0x000fe2000fffe0ff */
[----:B------:R-:W-:Y:S01]  /*1f90*/  UMOV UR18, UR34 ;  /* 0x0000002200127c82 */ /* 0x000fe20008000000 */
[----:B------:R-:W-:Y:S01]  /*1fa0*/  UMOV UR20, UR36 ;  /* 0x0000002400147c82 */ /* 0x000fe20008000000 */
[----:B------:R-:W-:Y:S01]  /*1fb0*/  UMOV UR12, UR36 ;  /* 0x00000024000c7c82 */ /* 0x000fe20008000000 */
[----:B------:R-:W-:Y:S01]  /*1fc0*/  UMOV UR9, UR17 ;  /* 0x0000001100097c82 */ /* 0x000fe20008000000 */
[----:B------:R-:W-:Y:S01]  /*1fd0*/  UMOV UR10, UR19 ;  /* 0x00000013000a7c82 */ /* 0x000fe20008000000 */
[----:B------:R1:W-:Y:S01]  /*1fe0*/  UTMALDG.3D [UR16], [UR30], desc[UR26] ;  /* 0x00001a101e0075b4 */ /* 0x0003e20008011000 */
[----:B------:R-:W-:Y:S01]  /*1ff0*/  UIADD3 UR24, UPT, UPT, UR24, 0x1, URZ ;  /* 0x0000000118187890 */ /* 0x000fe2000fffe0ff */
[----:B------:R-:W-:-:S03]  /*2000*/  UMOV UR25, UR6 ;  /* 0x0000000600197c82 */ /* 0x000fc60008000000 */
[----:B------:R-:W-:Y:S01]  /*2010*/  UISETP.NE.AND UP0, UPT, UR24, UR21, UPT ;  /* 0x000000151800728c */ /* 0x000fe2000bf05270 */
[----:B------:R1:W-:Y:S08]  /*2020*/  UTMALDG.3D [UR8], [UR28], desc[UR26] ;  /* 0x00001a081c0075b4 */ /* 0x0003f00008011000 */
[----:B------:R-:W-:Y:S05]  /*2030*/  BRA.U UP0, `(.L_x_32) ;  /* 0xfffffffd005c7547 */ /* 0x000fea000b83ffff */
.L_x_27:
[C---:B-1----:R-:W-:Y:S01]  /*2040*/  LEA R2, R14.reuse, UR4, 0x3 ;  /* 0x000000040e027c11 */ /* 0x042fe2000f8e18ff */
[----:B------:R-:W-:Y:S01]  /*2050*/  NOP ;  /* 0x0000000000007918 */ /* 0x000fe20000000000 */
[----:B--2---:R-:W-:Y:S02]  /*2060*/  SHF.L.U32 R3, R13, 0x1f, RZ ;  /* 0x0000001f0d037819 */ /* 0x004fe400000006ff */
[----:B------:R-:W-:Y:S02]  /*2070*/  LEA R4, R14, UR4, 0x4 ;  /* 0x000000040e047c11 */ /* 0x000fe4000f8e20ff */
[----:B------:R-:W1:Y:S02]  /*2080*/  SYNCS.PHASECHK.TRANS64.TRYWAIT P0, [R2+URZ+0x240], R3 ;  /* 0x00024003020075a7 */ /* 0x000e6400080011ff */
[----:B-1----:R-:W-:Y:S05]  /*2090*/  @!P0 BRA `(.L_x_33) ;  /* 0x0000005c004c8947 */ /* 0x002fea0003800000 */
.L_x_129:
[----:B------:R-:W2:Y:S01]  /*20a0*/  LDS.128 R4, [R4+0x2d0] ;  /* 0x0002d00004047984 */ /* 0x000ea20000000c00 */
[----:B---3--:R-:W-:Y:S01]  /*20b0*/  ISETP.GE.AND P0, PT, R72, 0x1, PT ;  /* 0x000000014800780c */ /* 0x008fe20003f06270 */
[----:B-1----:R-:W-:Y:S01]  /*20c0*/  VIADD R2, R2, 0x250 ;  /* 0x0000025002027836 */ /* 0x002fe20000000000 */
[----:B------:R-:W-:Y:S01]  /*20d0*/  @!PT LDS RZ, [RZ] ;  /* 0x00000000fffff984 */ /* 0x000fe20000000800 */
[----:B------:R-:W-:Y:S01]  /*20e0*/  @!PT LDS RZ, [RZ] ;  /* 0x00000000fffff984 */ /* 0x000fe20000000800 */
[----:B------:R-:W-:Y:S01]  /*20f0*/  @!PT LDS RZ, [RZ] ;  /* 0x00000000fffff984 */ /* 0x000fe20000000800 */
[----:B------:R-:W-:Y:S01]  /*2100*/  @!PT LDS RZ, [RZ] ;  /* 0x00000000fffff984 */ /* 0x000fe20000000800 */
[----:B------:R1:W-:Y:S06]  /*2110*/  MEMBAR.ALL.CTA ;  /* 0x0000000000007992 */ /* 0x0003ec0000008000 */
[----:B-1----:R-:W1:Y:S01]  /*2120*/  FENCE.VIEW.ASYNC.S ;  /* 0x00000000000073c6 */ /* 0x002e620000000000 */
[----:B------:R-:W-:-:S04]  /*2130*/  PRMT R2, RZ, 0x654, R2 ;  /* 0x00000654ff027816 */ /* 0x000fc80000000002 */
[----:B-1----:R1:W-:Y:S01]  /*2140*/  SYNCS.ARRIVE.TRANS64.RED.A1T0 RZ, [R2+URZ], RZ ;  /* 0x000000ff02ff79a7 */ /* 0x0023e200081004ff */
[----:B--2---:R-:W-:-:S13]  /*2150*/  LOP3.LUT P2, RZ, R6, 0x1, RZ, 0xc0, !PT ;  /* 0x0000000106ff7812 */ /* 0x004fda000784c0ff */
[----:B------:R-:W-:Y:S01]  /*2160*/  @P2 SHF.R.U32.HI R3, RZ, 0x10, R5 ;  /* 0x00000010ff032819 */ /* 0x000fe20000011605 */
[----:B------:R-:W-:Y:S01]  /*2170*/  VOTEU.ANY UP0, P2 ;  /* 0x0000000000ff7886 */ /* 0x000fe20001000100 */
[----:B------:R-:W-:Y:S02]  /*2180*/  @P2 MOV R11, R4 ;  /* 0x00000004000b2202 */ /* 0x000fe40000000f00 */
[----:B------:R-:W-:Y:S02]  /*2190*/  @P2 R2UR.BROADCAST UR8, R3 ;  /* 0x00000000030822ca */ /* 0x000fe400008e0000 */
[----:B------:R-:W-:-:S11]  /*21a0*/  @P2 LOP3.LUT R8, R5, 0xffff, RZ, 0xc0, !PT ;  /* 0x0000ffff05082812 */ /* 0x000fd600078ec0ff */
[----:B------:R-:W-:Y:S01]  /*21b0*/  @UP0 UMOV UR36, UR8 ;  /* 0x0000000800240c82 */ /* 0x000fe20008000000 */
[----:B-1----:R-:W-:Y:S05]  /*21c0*/  @!P0 BRA `(.L_x_34) ;  /* 0x0000000000b88947 */ /* 0x002fea0003800000 */
[----:B------:R-:W4:Y:S01]  /*21d0*/  LDC.64 R4, c[0x0][0xb18] ;  /* 0x0002c600ff047b82 */ /* 0x000f220000000a00 */
[----:B------:R-:W-:-:S07]  /*21e0*/  ISETP.NE.AND P3, PT, R72, 0x1, PT ;  /* 0x000000014800780c */ /* 0x000fce0003f65270 */
[----:B------:R-:W1:Y:S08]  /*21f0*/  LDC.64 R6, c[0x0][0xb10] ;  /* 0x0002c400ff067b82 */ /* 0x000e700000000a00 */
[----:B------:R-:W2:Y:S08]  /*2200*/  LDC R16, c[0x0][0xb20] ;  /* 0x0002c800ff107b82 */ /* 0x000eb00000000800 */
[----:B------:R-:W3:Y:S01]  /*2210*/  LDC R18, c[0x0][0xb0c] ;  /* 0x0002c300ff127b82 */ /* 0x000ee20000000800 */
[----:B----4-:R-:W-:Y:S01]  /*2220*/  IMAD.HI.U32 R17, R0, R5, RZ ;  /* 0x0000000500117227 */ /* 0x010fe200078e00ff */
[----:B------:R-:W-:-:S03]  /*2230*/  ISETP.NE.AND P0, PT, R4, 0x1, PT ;  /* 0x000000010400780c */ /* 0x000fc60003f05270 */
[----:B------:R-:W-:-:S03]  /*2240*/  IMAD.HI.U32 R5, R8, R5, RZ ;  /* 0x0000000508057227 */ /* 0x000fc600078e00ff */
[----:B------:R-:W4:Y:S01]  /*2250*/  LDC.64 R2, c[0x0][0xb28] ;  /* 0x0002ca00ff027b82 */ /* 0x000f220000000a00 */
[----:B-1----:R-:W-:-:S04]  /*2260*/  IMAD.HI.U32 R20, R9, R6, RZ ;  /* 0x0000000609147227 */ /* 0x002fc800078e00ff */
[----:B------:R-:W-:Y:S01]  /*2270*/  IMAD.HI.U32 R22, R11, R6, RZ ;  /* 0x000000060b167227 */ /* 0x000fe200078e00ff */
[----:B------:R-:W-:Y:S02]  /*2280*/  SHF.R.U32.HI R20, RZ, R7, R20 ;  /* 0x00000007ff147219 */ /* 0x000fe40000011614 */
[-C--:B--2---:R-:W-:Y:S02]  /*2290*/  SHF.R.U32.HI R17, RZ, R16.reuse, R17 ;  /* 0x00000010ff117219 */ /* 0x084fe40000011611 */
[----:B------:R-:W-:Y:S02]  /*22a0*/  SHF.R.U32.HI R5, RZ, R16, R5 ;  /* 0x00000010ff057219 */ /* 0x000fe40000011605 */
[----:B------:R-:W-:Y:S02]  /*22b0*/  SEL R17, R0, R17, !P0 ;  /* 0x0000001100117207 */ /* 0x000fe40004000000 */
[----:B------:R-:W-:Y:S02]  /*22c0*/  SHF.R.U32.HI R22, RZ, R7, R22 ;  /* 0x00000007ff167219 */ /* 0x000fe40000011616 */
[----:B---3--:R-:W-:-:S02]  /*22d0*/  ISETP.NE.AND P1, PT, R18, 0x1, PT ;  /* 0x000000011200780c */ /* 0x008fc40003f25270 */
[----:B------:R-:W-:Y:S02]  /*22e0*/  SEL R5, R8, R5, !P0 ;  /* 0x0000000508057207 */ /* 0x000fe40004000000 */
[----:B------:R-:W-:Y:S02]  /*22f0*/  SEL R19, R9, R20, !P1 ;  /* 0x0000001409137207 */ /* 0x000fe40004800000 */
[----:B------:R-:W-:Y:S01]  /*2300*/  SEL R7, R11, R22, !P1 ;  /* 0x000000160b077207 */ /* 0x000fe20004800000 */
[----:B----4-:R-:W-:-:S04]  /*2310*/  IMAD.HI.U32 R20, R17, R2, RZ ;  /* 0x0000000211147227 */ /* 0x010fc800078e00ff */
[----:B------:R-:W-:Y:S01]  /*2320*/  IMAD.HI.U32 R6, R19, R2, RZ ;  /* 0x0000000213067227 */ /* 0x000fe200078e00ff */
[----:B------:R-:W-:-:S04]  /*2330*/  @P3 SHF.R.U32.HI R17, RZ, R3, R20 ;  /* 0x00000003ff113219 */ /* 0x000fc80000011614 */
[----:B------:R-:W-:Y:S01]  /*2340*/  @P3 SHF.R.U32.HI R19, RZ, R3, R6 ;  /* 0x00000003ff133219 */ /* 0x000fe20000011606 */
[----:B------:R-:W-:-:S04]  /*2350*/  IMAD R17, R72, R17, RZ ;  /* 0x0000001148117224 */ /* 0x000fc800078e02ff */
[----:B------:R-:W-:Y:S01]  /*2360*/  IMAD R6, R72, R19, RZ ;  /* 0x0000001348067224 */ /* 0x000fe200078e02ff */
[C---:B------:R-:W-:Y:S02]  /*2370*/  ISETP.GE.AND P0, PT, R5.reuse, R17, PT ;  /* 0x000000110500720c */ /* 0x040fe40003f06270 */
[----:B------:R-:W-:Y:S02]  /*2380*/  IADD3 R17, PT, PT, -R5, RZ, RZ ;  /* 0x000000ff05117210 */ /* 0x000fe40007ffe1ff */
[----:B------:R-:W-:Y:S01]  /*2390*/  ISETP.GE.OR P0, PT, R7, R6, P0 ;  /* 0x000000060700720c */ /* 0x000fe20000706670 */
[----:B------:R-:W-:-:S04]  /*23a0*/  IMAD.HI.U32 R6, R5, R2, RZ ;  /* 0x0000000205067227 */ /* 0x000fc800078e00ff */
[----:B------:R-:W-:Y:S01]  /*23b0*/  IMAD R8, R4, R17, R8 ;  /* 0x0000001104087224 */ /* 0x000fe200078e0208 */
[----:B------:R-:W-:-:S04]  /*23c0*/  SHF.R.U32.HI R6, RZ, R3, R6 ;  /* 0x00000003ff067219 */ /* 0x000fc80000011606 */
[----:B------:R-:W-:-:S03]  /*23d0*/  SEL R6, R5, R6, !P3 ;  /* 0x0000000605067207 */ /* 0x000fc60005800000 */
[----:B------:R-:W-:-:S04]  /*23e0*/  @!P0 IMAD.HI.U32 R16, R7, R2, RZ ;  /* 0x0000000207108227 */ /* 0x000fc800078e00ff */
[----:B------:R-:W-:Y:S01]  /*23f0*/  IMAD.MOV R2, RZ, RZ, -R6 ;  /* 0x000000ffff027224 */ /* 0x000fe200078e0a06 */
[----:B------:R-:W-:-:S03]  /*2400*/  @!P0 SHF.R.U32.HI R16, RZ, R3, R16 ;  /* 0x00000003ff108219 */ /* 0x000fc60000011610 */
[----:B------:R-:W-:Y:S01]  /*2410*/  IMAD R2, R72, R2, R5 ;  /* 0x0000000248027224 */ /* 0x000fe200078e0205 */
[----:B------:R-:W-:-:S05]  /*2420*/  @!P0 SEL R3, R7, R16, !P3 ;  /* 0x0000001007038207 */ /* 0x000fca0005800000 */
[--C-:B------:R-:W-:Y:S02]  /*2430*/  @!P0 IMAD.IADD R6, R6, 0x1, -R3.reuse ;  /* 0x0000000106068824 */ /* 0x100fe400078e0a03 */
[----:B------:R-:W-:Y:S01]  /*2440*/  @!P0 IMAD R3, R2, R19, R3 ;  /* 0x0000001302038224 */ /* 0x000fe200078e0203 */
[----:B------:R-:W-:Y:S01]  /*2450*/  IADD3 R2, PT, PT, -R7, RZ, RZ ;  /* 0x000000ff07027210 */ /* 0x000fe20007ffe1ff */
[----:B------:R-:W-:Y:S02]  /*2460*/  @!P0 IMAD R5, R72, R6, R7 ;  /* 0x0000000648058224 */ /* 0x000fe400078e0207 */
[----:B------:R-:W-:Y:S02]  /*2470*/  @!P0 IMAD.MOV.U32 R7, RZ, RZ, R3 ;  /* 0x000000ffff078224 */ /* 0x000fe400078e0003 */
[----:B------:R-:W-:Y:S02]  /*2480*/  IMAD R2, R18, R2, R11 ;  /* 0x0000000212027224 */ /* 0x000fe400078e020b */
[----:B------:R-:W-:-:S02]  /*2490*/  IMAD R8, R5, R4, R8 ;  /* 0x0000000405087224 */ /* 0x000fc400078e0208 */
[----:B------:R-:W-:Y:S02]  /*24a0*/  IMAD R11, R7, R18, R2 ;  /* 0x00000012070b7224 */ /* 0x000fe400078e0202 */
.L_x_34:
[----:B------:R-:W1:Y:S02]  /*24b0*/  LDCU UR8, c[0x0][0xb30] ;  /* 0x00016600ff0877ac */ /* 0x000e640008000800 */
[----:B-1----:R-:W-:-:S09]  /*24c0*/  UISETP.NE.AND UP0, UPT, UR8, 0x1, UPT ;  /* 0x000000010800788c */ /* 0x002fd2000bf05270 */
[----:B------:R-:W-:Y:S05]  /*24d0*/  BRA.U UP0, `(.L_x_35) ;  /* 0x0000000100407547 */ /* 0x000fea000b800000 */
[----:B------:R-:W1:Y:S08]  /*24e0*/  LDC.64 R4, c[0x0][0xb10] ;  /* 0x0002c400ff047b82 */ /* 0x000e700000000a00 */
[----:B------:R-:W2:Y:S08]  /*24f0*/  LDC.64 R2, c[0x0][0xb18] ;  /* 0x0002c600ff027b82 */ /* 0x000eb00000000a00 */
[----:B------:R-:W3:Y:S08]  /*2500*/  LDC R6, c[0x0][0xb20] ;  /* 0x0002c800ff067b82 */ /* 0x000ef00000000800 */
[----:B------:R-:W4:Y:S01]  /*2510*/  LDC R16, c[0x0][0xb0c] ;  /* 0x0002c300ff107b82 */ /* 0x000f220000000800 */
[----:B-1----:R-:W-:-:S05]  /*2520*/  IMAD.HI.U32 R4, R11, R4, RZ ;  /* 0x000000040b047227 */ /* 0x002fca00078e00ff */
[----:B------:R-:W-:Y:S01]  /*2530*/  SHF.R.U32.HI R4, RZ, R5, R4 ;  /* 0x00000005ff047219 */ /* 0x000fe20000011604 */
[----:B--2---:R-:W-:Y:S01]  /*2540*/  IMAD.HI.U32 R3, R8, R3, RZ ;  /* 0x0000000308037227 */ /* 0x004fe200078e00ff */
[----:B------:R-:W-:-:S04]  /*2550*/  ISETP.NE.AND P0, PT, R2, 0x1, PT ;  /* 0x000000010200780c */ /* 0x000fc80003f05270 */
[----:B---3--:R-:W-:-:S04]  /*2560*/  SHF.R.U32.HI R3, RZ, R6, R3 ;  /* 0x00000006ff037219 */ /* 0x008fc80000011603 */
[----:B------:R-:W-:Y:S02]  /*2570*/  SEL R3, R8, R3, !P0 ;  /* 0x0000000308037207 */ /* 0x000fe40004000000 */
[----:B----4-:R-:W-:-:S04]  /*2580*/  ISETP.NE.AND P1, PT, R16, 0x1, PT ;  /* 0x000000011000780c */ /* 0x010fc80003f25270 */
[----:B------:R-:W-:-:S05]  /*2590*/  SEL R4, R11, R4, !P1 ;  /* 0x000000040b047207 */ /* 0x000fca0004800000 */
[----:B------:R-:W-:Y:S02]  /*25a0*/  IMAD.IADD R5, R3, 0x1, -R4 ;  /* 0x0000000103057824 */ /* 0x000fe400078e0a04 */
[----:B------:R-:W-:Y:S02]  /*25b0*/  IMAD.IADD R3, R4, 0x1, -R3 ;  /* 0x0000000104037824 */ /* 0x000fe400078e0a03 */
[----:B------:R-:W-:Y:S02]  /*25c0*/  IMAD R11, R5, R16, R11 ;  /* 0x00000010050b7224 */ /* 0x000fe400078e020b */
[----:B------:R-:W-:-:S07]  /*25d0*/  IMAD R8, R3, R2, R8 ;  /* 0x0000000203087224 */ /* 0x000fce00078e0208 */
.L_x_35:
[----:B------:R-:W-:Y:S01]  /*25e0*/  VIADD R14, R14, 0x1 ;  /* 0x000000010e0e7836 */ /* 0x000fe20000000000 */
[----:B------:R-:W-:Y:S01]  /*25f0*/  PLOP3.LUT P1, PT, PT, PT, PT, 0x80, 0x8 ;  /* 0x000000000008781c */ /* 0x000fe20003f2f070 */
[----:B------:R-:W-:Y:S02]  /*2600*/  IMAD.IADD R165, R11, 0x1, R154 ;  /* 0x000000010ba57824 */ /* 0x000fe400078e029a */
[----:B------:R-:W-:Y:S01]  /*2610*/  IMAD.IADD R155, R8, 0x1, R143 ;  /* 0x00000001089b7824 */ /* 0x000fe200078e028f */
[----:B------:R-:W-:-:S04]  /*2620*/  ISETP.NE.AND P0, PT, R14, 0x2, PT ;  /* 0x000000020e00780c */ /* 0x000fc80003f05270 */
[----:B------:R-:W-:Y:S02]  /*2630*/  SEL R2, RZ, 0x1, P0 ;  /* 0x00000001ff027807 */ /* 0x000fe40000000000 */
[----:B------:R-:W-:Y:S02]  /*2640*/  SEL R14, R14, RZ, P0 ;  /* 0x000000ff0e0e7207 */ /* 0x000fe40000000000 */
[----:B------:R-:W-:Y:S01]  /*2650*/  LOP3.LUT R13, R13, R2, RZ, 0x3c, !PT ;  /* 0x000000020d0d7212 */ /* 0x000fe200078e3cff */
[----:B------:R-:W-:Y:S06]  /*2660*/  @P2 BRA `(.L_x_36) ;  /* 0xfffffff000982947 */ /* 0x000fec000383ffff */
[----:B------:R-:W-:Y:S01]  /*2670*/  UIADD3 UR4, UPT, UPT, UR4, 0x110, URZ ;  /* 0x0000011004047890 */ /* 0x000fe2000fffe0ff */
[----:B------:R-:W-:-:S03]  /*2680*/  SHF.L.U32 R3, R15, 0x1f, RZ ;  /* 0x0000001f0f037819 */ /* 0x000fc600000006ff */
[----:B------:R-:W-:-:S09]  /*2690*/  ULEA UR5, UR6, UR4, 0x3 ;  /* 0x0000000406057291 */ /* 0x000fd2000f8e18ff */
[----:B------:R-:W1:Y:S02]  /*26a0*/  SYNCS.PHASECHK.TRANS64.TRYWAIT P0, [UR5], R3 ;  /* 0x00000003ff0075a7 */ /* 0x000e640008001105 */
[----:B-1----:R-:W-:Y:S05]  /*26b0*/  @!P0 BRA `(.L_x_37) ;  /* 0x0000005400d88947 */ /* 0x002fea0003800000 */
.L_x_131:
[----:B------:R-:W-:-:S04]  /*26c0*/  UIADD3 UR6, UPT, UPT, UR6, 0x1, URZ ;  /* 0x0000000106067890 */ /* 0x000fc8000fffe0ff */
[----:B------:R-:W-:-:S04]  /*26d0*/  UISETP.NE.AND UP0, UPT, UR6, 0x22, UPT ;  /* 0x000000220600788c */ /* 0x000fc8000bf05270 */
[----:B------:R-:W-:Y:S02]  /*26e0*/  USEL UR7, URZ, 0x1, UP0 ;  /* 0x00000001ff077887 */ /* 0x000fe40008000000 */
[----:B------:R-:W-:-:S04]  /*26f0*/  USEL UR6, UR6, URZ, UP0 ;  /* 0x000000ff06067287 */ /* 0x000fc80008000000 */
[----:B------:R-:W-:Y:S01]  /*2700*/  ULEA UR5, UR6, UR4, 0x3 ;  /* 0x0000000406057291 */ /* 0x000fe2000f8e18ff */
[----:B------:R-:W-:-:S04]  /*2710*/  LOP3.LUT R2, R15, UR7, RZ, 0x3c, !PT ;  /* 0x000000070f027c12 */ /* 0x000fc8000f8e3cff */
[----:B-1----:R-:W-:-:S04]  /*2720*/  SHF.L.U32 R3, R2, 0x1f, RZ ;  /* 0x0000001f02037819 */ /* 0x002fc800000006ff */
[----:B------:R-:W1:Y:S02]  /*2730*/  SYNCS.PHASECHK.TRANS64.TRYWAIT P0, [UR5], R3 ;  /* 0x00000003ff0075a7 */ /* 0x000e640008001105 */
[----:B-1----:R-:W-:Y:S05]  /*2740*/  @!P0 BRA `(.L_x_38) ;  /* 0x0000005400cc8947 */ /* 0x002fea0003800000 */
.L_x_133:
        /* <DEDUP_REMOVED lines=9> */
.L_x_135:
        /* <DEDUP_REMOVED lines=9> */
.L_x_137:
        /* <DEDUP_REMOVED lines=9> */
.L_x_139:
        /* <DEDUP_REMOVED lines=9> */
.L_x_141:
        /* <DEDUP_REMOVED lines=9> */
.L_x_143:
        /* <DEDUP_REMOVED lines=9> */
.L_x_145:
        /* <DEDUP_REMOVED lines=9> */
.L_x_147:
        /* <DEDUP_REMOVED lines=9> */
.L_x_149:
        /* <DEDUP_REMOVED lines=9> */
.L_x_151:
        /* <DEDUP_REMOVED lines=9> */
.L_x_153:
        /* <DEDUP_REMOVED lines=9> */
.L_x_155:
        /* <DEDUP_REMOVED lines=9> */
.L_x_157:
        /* <DEDUP_REMOVED lines=9> */
.L_x_159:
        /* <DEDUP_REMOVED lines=9> */
.L_x_161:
        /* <DEDUP_REMOVED lines=9> */
.L_x_163:
        /* <DEDUP_REMOVED lines=9> */
.L_x_165:
        /* <DEDUP_REMOVED lines=9> */
.L_x_167:
        /* <DEDUP_REMOVED lines=9> */
.L_x_169:
        /* <DEDUP_REMOVED lines=9> */
.L_x_171:
        /* <DEDUP_REMOVED lines=9> */
.L_x_173:
        /* <DEDUP_REMOVED lines=9> */
.L_x_175:
        /* <DEDUP_REMOVED lines=9> */
.L_x_177:
        /* <DEDUP_REMOVED lines=9> */
.L_x_179:
        /* <DEDUP_REMOVED lines=9> */
.L_x_181:
        /* <DEDUP_REMOVED lines=9> */
.L_x_183:
        /* <DEDUP_REMOVED lines=9> */
.L_x_185:
        /* <DEDUP_REMOVED lines=9> */
.L_x_187:
        /* <DEDUP_REMOVED lines=9> */
.L_x_189:
        /* <DEDUP_REMOVED lines=9> */
.L_x_191:
        /* <DEDUP_REMOVED lines=9> */
.L_x_193:
        /* <DEDUP_REMOVED lines=9> */
.L_x_195:
[----:B------:R-:W-:-:S04]  /*38c0*/  UIADD3 UR6, UPT, UPT, UR6, 0x1, URZ ;  /* 0x0000000106067890 */ /* 0x000fc8000fffe0ff */
[----:B------:R-:W-:-:S04]  /*38d0*/  UISETP.NE.AND UP0, UPT, UR6, 0x22, UPT ;  /* 0x000000220600788c */ /* 0x000fc8000bf05270 */
[----:B------:R-:W-:Y:S02]  /*38e0*/  USEL UR5, URZ, 0x1, UP0 ;  /* 0x00000001ff057887 */ /* 0x000fe40008000000 */
[----:B------:R-:W-:-:S04]  /*38f0*/  USEL UR6, UR6, URZ, UP0 ;  /* 0x000000ff06067287 */ /* 0x000fc80008000000 */
[----:B------:R-:W-:Y:S01]  /*3900*/  ULEA UR6, UR6, UR4, 0x3 ;  /* 0x0000000406067291 */ /* 0x000fe2000f8e18ff */
[----:B-1----:R-:W-:-:S04]  /*3910*/  LOP3.LUT R3, R2, UR5, RZ, 0x3c, !PT ;  /* 0x0000000502037c12 */ /* 0x002fc8000f8e3cff */
[----:B------:R-:W-:Y:S01]  /*3920*/  SHF.L.U32 R3, R3, 0x1f, RZ ;  /* 0x0000001f03037819 */ /* 0x000fe200000006ff */
[----:B----4-:R-:W-:-:S07]  /*3930*/  IMAD.U32 R0, RZ, RZ, UR6 ;  /* 0x00000006ff007e24 */ /* 0x010fce000f8e00ff */
.L_x_70:
[----:B-1----:R1:W2:Y:S02]  /*3940*/  SYNCS.PHASECHK.TRANS64.TRYWAIT P0, [R0+URZ], R3 ;  /* 0x00000003000075a7 */ /* 0x0022a400080011ff */
[----:B--2---:R-:W-:Y:S05]  /*3950*/  @!P0 NANOSLEEP.SYNCS 0x989680 ;  /* 0x009896800000895d */ /* 0x004fea0003900000 */
[----:B------:R-:W2:Y:S02]  /*3960*/  @!P0 SYNCS.PHASECHK.TRANS64 P0, [R0+URZ], R3 ;  /* 0x00000003000085a7 */ /* 0x000ea400080010ff */
[----:B--2---:R-:W-:Y:S05]  /*3970*/  @P0 EXIT ;  /* 0x000000000000094d */ /* 0x004fea0003800000 */
[----:B------:R-:W-:Y:S05]  /*3980*/  BRA `(.L_x_70) ;  /* 0xfffffffc00ec7947 */ /* 0x000fea000383ffff */
.L_x_18:
[----:B------:R-:W-:-:S04]  /*3990*/  UISETP.NE.AND UP1, UPT, UR37, URZ, UPT ;  /* 0x000000ff2500728c */ /* 0x000fc8000bf25270 */
[----:B------:R-:W-:-:S09]  /*39a0*/  UISETP.NE.OR UP1, UPT, UR8, 0x1, UP1 ;  /* 0x000000010800788c */ /* 0x000fd20008f25670 */
[----:B------:R-:W-:Y:S05]  /*39b0*/  BRA.U UP1, `(.L_x_71) ;  /* 0x0000000501487547 */ /* 0x000fea000b800000 */
[----:B------:R-:W-:Y:S01]  /*39c0*/  ISETP.NE.AND P2, PT, R2, RZ, PT ;  /* 0x000000ff0200720c */ /* 0x000fe20003f45270 */
[----:B------:R-:W-:Y:S01]  /*39d0*/  IMAD.MOV.U32 R12, RZ, RZ, 0x1 ;  /* 0x00000001ff0c7424 */ /* 0x000fe200078e00ff */
[----:B------:R-:W-:Y:S02]  /*39e0*/  CS2R R10, SRZ ;  /* 0x00000000000a7805 */ /* 0x000fe4000001ff00 */
[----:B------:R-:W-:Y:S01]  /*39f0*/  CS2R R8, SRZ ;  /* 0x0000000000087805 */ /* 0x000fe2000001ff00 */
[----:B------:R-:W-:Y:S01]  /*3a00*/  UMOV UR4, 0x400 ;  /* 0x0000040000047882 */ /* 0x000fe20000000000 */
[----:B------:R-:W-:Y:S01]  /*3a10*/  UMOV UR6, URZ ;  /* 0x000000ff00067c82 */ /* 0x000fe20008000000 */
[----:B------:R-:W-:-:S12]  /*3a20*/  ULEA UR37, UR37, UR4, 0x18 ;  /* 0x0000000425257291 */ /* 0x000fd8000f8ec0ff */
.L_x_75:
[----:B------:R-:W-:Y:S02]  /*3a30*/  LEA R0, R8, UR37, 0x3 ;  /* 0x0000002508007c11 */ /* 0x000fe4000f8e18ff */
[----:B------:R-:W-:-:S03]  /*3a40*/  SHF.L.U32 R5, R9, 0x1f, RZ ;  /* 0x0000001f09057819 */ /* 0x000fc600000006ff */
[----:B------:R-:W-:Y:S01]  /*3a50*/  VIADD R4, R0, 0x2b0 ;  /* 0x000002b000047836 */ /* 0x000fe20000000000 */
[----:B------:R-:W1:Y:S02]  /*3a60*/  SYNCS.PHASECHK.TRANS64.TRYWAIT P0, [R0+URZ+0x2a0], R5 ;  /* 0x0002a005000075a7 */ /* 0x000e6400080011ff */
[----:B-1----:R-:W-:Y:S05]  /*3a70*/  @!P0 BRA `(.L_x_72) ;  /* 0x0000005000008947 */ /* 0x002fea0003800000 */
.L_x_196:
[----:B------:R-:W-:Y:S01]  /*3a80*/  ULEA UR5, UR6, UR37, 0x3 ;  /* 0x0000002506057291 */ /* 0x000fe2000f8e18ff */
[----:B------:R-:W-:Y:S02]  /*3a90*/  PRMT R4, RZ, 0x654, R4 ;  /* 0x00000654ff047816 */ /* 0x000fe40000000004 */
[----:B-1----:R-:W-:Y:S01]  /*3aa0*/  SHF.L.U32 R5, R12, 0x1f, RZ ;  /* 0x0000001f0c057819 */ /* 0x002fe200000006ff */
[----:B------:R-:W-:Y:S01]  /*3ab0*/  UIADD3 UR4, UPT, UPT, UR5, 0x240, URZ ;  /* 0x0000024005047890 */ /* 0x000fe2000fffe0ff */
[----:B------:R1:W-:Y:S05]  /*3ac0*/  SYNCS.ARRIVE.TRANS64.RED.A1T0 RZ, [R4+URZ], RZ ;  /* 0x000000ff04ff79a7 */ /* 0x0003ea00081004ff */
[----:B------:R-:W-:Y:S01]  /*3ad0*/  IMAD.U32 R7, RZ, RZ, UR4 ;  /* 0x00000004ff077e24 */ /* 0x000fe2000f8e00ff */
[----:B------:R-:W2:Y:S04]  /*3ae0*/  SYNCS.PHASECHK.TRANS64.TRYWAIT P0, [UR5+0x250], R5 ;  /* 0x00025005ff0075a7 */ /* 0x000ea80008001105 */
[----:B------:R-:W-:Y:S01]  /*3af0*/  PRMT R6, R2, 0x654, R7 ;  /* 0x0000065402067816 */ /* 0x000fe20000000007 */
[----:B-1----:R-:W-:Y:S01]  /*3b00*/  @!P2 IMAD.MOV.U32 R4, RZ, RZ, 0x10 ;  /* 0x00000010ff04a424 */ /* 0x002fe200078e00ff */
[----:B--2---:R-:W-:Y:S06]  /*3b10*/  @!P0 BRA `(.L_x_73) ;  /* 0x0000004c00ec8947 */ /* 0x004fec0003800000 */
.L_x_198:
[----:B------:R-:W-:Y:S01]  /*3b20*/  ULEA UR4, UR6, UR37, 0x4 ;  /* 0x0000002506047291 */ /* 0x000fe2000f8e20ff */
[----:B------:R-:W-:Y:S01]  /*3b30*/  SEL R3, R6, R3, !P2 ;  /* 0x0000000306037207 */ /* 0x000fe20005000000 */
[----:B------:R-:W-:Y:S01]  /*3b40*/  UIADD3 UR5, UPT, UPT, UR5, 0x240, URZ ;  /* 0x0000024005057890 */ /* 0x000fe2000fffe0ff */
[----:B-1----:R-:W-:Y:S01]  /*3b50*/  LEA R0, R11, UR37, 0x3 ;  /* 0x000000250b007c11 */ /* 0x002fe2000f8e18ff */
[----:B------:R-:W-:Y:S01]  /*3b60*/  UIADD3 UR4, UPT, UPT, UR4, 0x2d0, URZ ;  /* 0x000002d004047890 */ /* 0x000fe2000fffe0ff */
[----:B------:R-:W-:Y:S01]  /*3b70*/  SHF.L.U32 R5, R10, 0x1f, RZ ;  /* 0x0000001f0a057819 */ /* 0x000fe200000006ff */
[----:B------:R1:W-:Y:S01]  /*3b80*/  @!P2 SYNCS.ARRIVE.TRANS64.RED RZ, [R3+URZ], R4 ;  /* 0x0000000403ffa9a7 */ /* 0x0003e200080004ff */
[----:B------:R-:W-:Y:S01]  /*3b90*/  UIADD3 UR6, UPT, UPT, UR6, 0x1, URZ ;  /* 0x0000000106067890 */ /* 0x000fe2000fffe0ff */
[----:B------:R-:W-:-:S03]  /*3ba0*/  VIADD R8, R8, 0x1 ;  /* 0x0000000108087836 */ /* 0x000fc60000000000 */
[----:B------:R-:W-:Y:S02]  /*3bb0*/  UISETP.NE.AND UP0, UPT, UR6, 0x2, UPT ;  /* 0x000000020600788c */ /* 0x000fe4000bf05270 */
[----:B------:R-:W-:Y:S06]  /*3bc0*/  UGETNEXTWORKID.BROADCAST [UR4], [UR5] ;  /* 0x00000000040073ca */ /* 0x000fec0008000100 */
[----:B------:R-:W-:Y:S01]  /*3bd0*/  USEL UR4, URZ, 0x1, UP0 ;  /* 0x00000001ff047887 */ /* 0x000fe20008000000 */
[----:B------:R-:W-:Y:S01]  /*3be0*/  ISETP.NE.AND P0, PT, R8, 0x2, PT ;  /* 0x000000020800780c */ /* 0x000fe20003f05270 */
[----:B------:R-:W-:Y:S01]  /*3bf0*/  USEL UR6, UR6, URZ, UP0 ;  /* 0x000000ff06067287 */ /* 0x000fe20008000000 */
[----:B------:R-:W2:Y:S03]  /*3c00*/  SYNCS.PHASECHK.TRANS64.TRYWAIT P1, [R0+URZ+0x240], R5 ;  /* 0x00024005000075a7 */ /* 0x000ea600080211ff */
[----:B------:R-:W-:Y:S01]  /*3c10*/  LOP3.LUT R12, R12, UR4, RZ, 0x3c, !PT ;  /* 0x000000040c0c7c12 */ /* 0x000fe2000f8e3cff */
[----:B-12---:R-:W-:Y:S07]  /*3c20*/  @!P1 BRA `(.L_x_74) ;  /* 0x0000004c00c09947 */ /* 0x006fee0003800000 */
.L_x_199:
[C---:B------:R-:W-:Y:S01]  /*3c30*/  LEA R4, R11.reuse, UR37, 0x4 ;  /* 0x000000250b047c11 */ /* 0x040fe2000f8e20ff */
[----:B-1----:R-:W-:Y:S01]  /*3c40*/  VIADD R0, R0, 0x250 ;  /* 0x0000025000007836 */ /* 0x002fe20000000000 */
[----:B------:R-:W-:Y:S01]  /*3c50*/  SEL R8, R8, RZ, P0 ;  /* 0x000000ff08087207 */ /* 0x000fe20000000000 */
[----:B------:R-:W-:-:S03]  /*3c60*/  VIADD R11, R11, 0x1 ;  /* 0x000000010b0b7836 */ /* 0x000fc60000000000 */
[----:B------:R-:W1:Y:S01]  /*3c70*/  LDS.128 R4, [R4+0x2d0] ;  /* 0x0002d00004047984 */ /* 0x000e620000000c00 */
[----:B------:R-:W-:Y:S02]  /*3c80*/  PRMT R0, RZ, 0x654, R0 ;  /* 0x00000654ff007816 */ /* 0x000fe40000000000 */
[C---:B------:R-:W-:Y:S01]  /*3c90*/  ISETP.NE.AND P1, PT, R11.reuse, 0x2, PT ;  /* 0x000000020b00780c */ /* 0x040fe20003f25270 */
[----:B------:R-:W-:Y:S01]  /*3ca0*/  @!PT LDS RZ, [RZ] ;  /* 0x00000000fffff984 */ /* 0x000fe20000000800 */
[----:B------:R-:W-:Y:S01]  /*3cb0*/  @!PT LDS RZ, [RZ] ;  /* 0x00000000fffff984 */ /* 0x000fe20000000800 */
[----:B------:R-:W-:Y:S01]  /*3cc0*/  @!PT LDS RZ, [RZ] ;  /* 0x00000000fffff984 */ /* 0x000fe20000000800 */
[----:B------:R-:W-:Y:S01]  /*3cd0*/  @!PT LDS RZ, [RZ] ;  /* 0x00000000fffff984 */ /* 0x000fe20000000800 */
[----:B------:R2:W-:Y:S06]  /*3ce0*/  MEMBAR.ALL.CTA ;  /* 0x0000000000007992 */ /* 0x0005ec0000008000 */
[----:B--2---:R-:W2:Y:S01]  /*3cf0*/  FENCE.VIEW.ASYNC.S ;  /* 0x00000000000073c6 */ /* 0x004ea20000000000 */
[----:B------:R-:W-:Y:S01]  /*3d00*/  SEL R11, R11, RZ, P1 ;  /* 0x000000ff0b0b7207 */ /* 0x000fe20000800000 */
[----:B--2---:R2:W-:Y:S01]  /*3d10*/  SYNCS.ARRIVE.TRANS64.RED.A1T0 RZ, [R0+URZ], RZ ;  /* 0x000000ff00ff79a7 */ /* 0x0045e200081004ff */
[----:B-1----:R-:W-:-:S02]  /*3d20*/  LOP3.LUT P3, RZ, R6, 0x1, RZ, 0xc0, !PT ;  /* 0x0000000106ff7812 */ /* 0x002fc4000786c0ff */
[----:B------:R-:W-:-:S04]  /*3d30*/  SEL R5, RZ, 0x1, P1 ;  /* 0x00000001ff057807 */ /* 0x000fc80000800000 */
[----:B------:R-:W-:Y:S02]  /*3d40*/  LOP3.LUT R10, R10, R5, RZ, 0x3c, !PT ;  /* 0x000000050a0a7212 */ /* 0x000fe400078e3cff */
[----:B--2---:R-:W-:-:S04]  /*3d50*/  SEL R0, RZ, 0x1, P0 ;  /* 0x00000001ff007807 */ /* 0x004fc80000000000 */
[----:B------:R-:W-:Y:S01]  /*3d60*/  LOP3.LUT R9, R9, R0, RZ, 0x3c, !PT ;  /* 0x0000000009097212 */ /* 0x000fe200078e3cff */
[----:B------:R-:W-:Y:S06]  /*3d70*/  @P3 BRA `(.L_x_75) ;  /* 0xfffffffc002c3947 */ /* 0x000fec000383ffff */
[----:B------:R-:W-:Y:S01]  /*3d80*/  ULEA UR5, UR6, UR37, 0x3 ;  /* 0x0000002506057291 */ /* 0x000fe2000f8e18ff */
[----:B------:R-:W-:-:S08]  /*3d90*/  SHF.L.U32 R3, R12, 0x1f, RZ ;  /* 0x0000001f0c037819 */ /* 0x000fd000000006ff */
[----:B------:R-:W1:Y:S02]  /*3da0*/  SYNCS.PHASECHK.TRANS64 P0, [UR5+0x250], R3 ;  /* 0x00025003ff0075a7 */ /* 0x000e640008001005 */
[----:B-1----:R-:W-:Y:S05]  /*3db0*/  @P0 BRA `(.L_x_76) ;  /* 0x0000000000080947 */ /* 0x002fea0003800000 */
[----:B------:R-:W1:Y:S02]  /*3dc0*/  SYNCS.PHASECHK.TRANS64.TRYWAIT P0, [UR5+0x250], R3 ;  /* 0x00025003ff0075a7 */ /* 0x000e640008001105 */
[----:B-1----:R-:W-:Y:S05]  /*3dd0*/  @!P0 BRA `(.L_x_77) ;  /* 0x0000004c00688947 */ /* 0x002fea0003800000 */
.L_x_76:
[----:B------:R-:W-:-:S04]  /*3de0*/  UIADD3 UR4, UPT, UPT, UR6, 0x1, URZ ;  /* 0x0000000106047890 */ /* 0x000fc8000fffe0ff */
[----:B------:R-:W-:-:S04]  /*3df0*/  UISETP.NE.AND UP0, UPT, UR4, 0x2, UPT ;  /* 0x000000020400788c */ /* 0x000fc8000bf05270 */
[----:B------:R-:W-:Y:S02]  /*3e00*/  USEL UR7, URZ, 0x1, UP0 ;  /* 0x00000001ff077887 */ /* 0x000fe40008000000 */
[----:B------:R-:W-:-:S04]  /*3e10*/  USEL UR4, UR4, URZ, UP0 ;  /* 0x000000ff04047287 */ /* 0x000fc80008000000 */
[----:B------:R-:W-:Y:S01]  /*3e20*/  ULEA UR4, UR4, UR37, 0x3 ;  /* 0x0000002504047291 */ /* 0x000fe2000f8e18ff */
[----:B-1----:R-:W-:-:S04]  /*3e30*/  LOP3.LUT R3, R12, UR7, RZ, 0x3c, !PT ;  /* 0x000000070c037c12 */ /* 0x002fc8000f8e3cff */
[----:B------:R-:W-:-:S04]  /*3e40*/  SHF.L.U32 R0, R3, 0x1f, RZ ;  /* 0x0000001f03007819 */ /* 0x000fc800000006ff */
[----:B------:R-:W1:Y:S02]  /*3e50*/  SYNCS.PHASECHK.TRANS64 P0, [UR4+0x250], R0 ;  /* 0x00025000ff0075a7 */ /* 0x000e640008001004 */
[----:B-1----:R-:W-:Y:S05]  /*3e60*/  @P0 EXIT ;  /* 0x000000000000094d */ /* 0x002fea0003800000 */
[----:B------:R-:W-:Y:S02]  /*3e70*/  SHF.L.U32 R3, R3, 0x1f, RZ ;  /* 0x0000001f03037819 */ /* 0x000fe400000006ff */
[----:B------:R-:W-:-:S07]  /*3e80*/  MOV R0, UR4 ;  /* 0x0000000400007c02 */ /* 0x000fce0008000f00 */
.L_x_78:
[----:B-1----:R1:W2:Y:S02]  /*3e90*/  SYNCS.PHASECHK.TRANS64.TRYWAIT P0, [R0+URZ+0x250], R3 ;  /* 0x00025003000075a7 */ /* 0x0022a400080011ff */
[----:B--2---:R-:W-:Y:S05]  /*3ea0*/  @!P0 NANOSLEEP.SYNCS 0x989680 ;  /* 0x009896800000895d */ /* 0x004fea0003900000 */
[----:B------:R-:W2:Y:S02]  /*3eb0*/  @!P0 SYNCS.PHASECHK.TRANS64 P0, [R0+URZ+0x250], R3 ;  /* 0x00025003000085a7 */ /* 0x000ea400080010ff */
[----:B--2---:R-:W-:Y:S05]  /*3ec0*/  @P0 EXIT ;  /* 0x000000000000094d */ /* 0x004fea0003800000 */
[----:B------:R-:W-:Y:S05]  /*3ed0*/  BRA `(.L_x_78) ;  /* 0xfffffffc00ec7947 */ /* 0x000fea000383ffff */
.L_x_71:
[----:B------:R-:W-:-:S09]  /*3ee0*/  UISETP.NE.AND UP1, UPT, UR8, URZ, UPT ;  /* 0x000000ff0800728c */ /* 0x000fd2000bf25270 */
[----:B------:R-:W-:Y:S05]  /*3ef0*/  BRA.U UP1, `(.L_x_79) ;  /* 0x0000000d01607547 */ /* 0x000fea000b800000 */
[----:B------:R-:W-:Y:S01]  /*3f00*/  UMOV UR4, 0x40 ;  /* 0x0000004000047882 */ /* 0x000fe20000000000 */
[----:B------:R-:W-:Y:S01]  /*3f10*/  NOP ;  /* 0x0000000000007918 */ /* 0x000fe20000000000 */
[----:B------:R-:W-:Y:S01]  /*3f20*/  ULEA UR4, UR37, UR4, 0x18 ;  /* 0x0000000425047291 */ /* 0x000fe2000f8ec0ff */
[----:B------:R-:W-:Y:S02]  /*3f30*/  UMOV UR5, 0x400 ;  /* 0x0000040000057882 */ /* 0x000fe40000000000 */
[----:B------:R-:W-:-:S06]  /*3f40*/  ULEA UR37, UR37, UR5, 0x18 ;  /* 0x0000000525257291 */ /* 0x000fcc000f8ec0ff */
[----:B------:R-:W1:Y:S02]  /*3f50*/  LDS.U8 R0, [UR4+0x1c] ;  /* 0x00001c04ff007984 */ /* 0x000e640008000000 */
[----:B-1----:R-:W-:-:S13]  /*3f60*/  ISETP.NE.AND P0, PT, R0, RZ, PT ;  /* 0x000000ff0000720c */ /* 0x002fda0003f05270 */
[----:B------:R-:W-:Y:S05]  /*3f70*/  @P0 BRA `(.L_x_80) ;  /* 0x0000000000580947 */ /* 0x000fea0003800000 */
[----:B------:R-:W-:-:S13]  /*3f80*/  ELECT P0, URZ, PT ;  /* 0x0000000000ff782f */ /* 0x000fda0003800000 */
[----:B------:R-:W-:Y:S05]  /*3f90*/  @!P0 BRA `(.L_x_81) ;  /* 0x0000000000608947 */ /* 0x000fea0003800000 */
[----:B------:R-:W-:Y:S01]  /*3fa0*/  UMOV UR5, 0x10 ;  /* 0x0000001000057882 */ /* 0x000fe20000000000 */
[----:B------:R-:W-:Y:S01]  /*3fb0*/  HFMA2 R0, -RZ, RZ, 0, 5.9604644775390625e-08 ;  /* 0x00000001ff007431 */ /* 0x000fe200000001ff */
[----:B------:R-:W-:-:S03]  /*3fc0*/  MOV R2, 0xffff ;  /* 0x0000ffff00027802 */ /* 0x000fc60000000f00 */
[----:B------:R-:W-:Y:S04]  /*3fd0*/  DEPBAR.LE SB1, 0x36 ;  /* 0x00009d800000791a */ /* 0x000fe80000000000 */
[----:B------:R-:W1:Y:S02]  /*3fe0*/  UTCATOMSWS.FIND_AND_SET.ALIGN UP0, UR5, UR5 ;  /* 0x00000005000575e3 */ /* 0x000e640008000800 */
[----:B-1----:R-:W-:Y:S01]  /*3ff0*/  MOV R3, UR5 ;  /* 0x0000000500037c02 */ /* 0x002fe20008000f00 */
[----:B------:R-:W-:Y:S06]  /*4000*/  BRA.U UP0, `(.L_x_82) ;  /* 0x0000000100187547 */ /* 0x000fec000b800000 */
.L_x_83:
[----:B------:R-:W-:Y:S05]  /*4010*/  NANOSLEEP 0x64 ;  /* 0x000000640000795d */ /* 0x000fea0003800000 */
[----:B------:R-:W-:-:S05]  /*4020*/  UMOV UR5, 0x10 ;  /* 0x0000001000057882 */ /* 0x000fca0000000000 */
[----:B------:R-:W-:Y:S04]  /*4030*/  DEPBAR.LE SB1, 0x36 ;  /* 0x00009d800000791a */ /* 0x000fe80000000000 */
[----:B------:R-:W1:Y:S02]  /*4040*/  UTCATOMSWS.FIND_AND_SET.ALIGN UP0, UR5, UR5 ;  /* 0x00000005000575e3 */ /* 0x000e640008000800 */
[----:B-1----:R-:W-:Y:S01]  /*4050*/  MOV R3, UR5 ;  /* 0x0000000500037c02 */ /* 0x002fe20008000f00 */
[----:B------:R-:W-:Y:S05]  /*4060*/  BRA.U !UP0, `(.L_x_83) ;  /* 0xfffffffd08e87547 */ /* 0x000fea000b83ffff */
.L_x_82:
[-C--:B------:R-:W-:Y:S02]  /*4070*/  SHF.L.U32 R2, R2, R3.reuse, RZ ;  /* 0x0000000302027219 */ /* 0x080fe400000006ff */
[----:B------:R-:W-:Y:S01]  /*4080*/  SHF.L.U32 R0, R0, R3, RZ ;  /* 0x0000000300007219 */ /* 0x000fe200000006ff */
[----:B------:R-:W-:Y:S02]  /*4090*/  IMAD.SHL.U32 R3, R3, 0x20, RZ ;  /* 0x0000002003037824 */ /* 0x000fe400078e00ff */
[----:B------:R1:W-:Y:S04]  /*40a0*/  ATOMS.OR RZ, [UR4+0x14], R2 ;  /* 0x00001402ffff798c */ /* 0x0003e8000b000004 */
[----:B------:R1:W-:Y:S04]  /*40b0*/  ATOMS.OR RZ, [UR4+0x18], R0 ;  /* 0x00001800ffff798c */ /* 0x0003e8000b000004 */
[----:B------:R1:W-:Y:S01]  /*40c0*/  STS [UR37+0x2f0], R3 ;  /* 0x0002f003ff007988 */ /* 0x0003e20008000825 */
[----:B------:R-:W-:Y:S05]  /*40d0*/  BRA `(.L_x_81) ;  /* 0x0000000000107947 */ /* 0x000fea0003800000 */
.L_x_80:
[----:B------:R-:W-:Y:S02]  /*40e0*/  MOV R0, 0xffffffff ;  /* 0xffffffff00007802 */ /* 0x000fe40000000f00 */
[----:B------:R-:W-:-:S03]  /*40f0*/  MOV R2, 0x4120 ;  /* 0x0000412000027802 */ /* 0x000fc60000000f00 */
[----:B------:R1:W-:Y:S04]  /*4100*/  STS [UR37+0x2f0], R0 ;  /* 0x0002f000ff007988 */ /* 0x0003e80008000825 */
[----:B-1-3-5:R-:W-:Y:S05]  /*4110*/  CALL.REL.NOINC `($__internal_1_$__cuda_sm10x_tcgen05_guardrail_trap_phase_invalid_during_alloc) ;  /* 0x0000004c00e47944 */ /* 0x02afea0003c00000 */
.L_x_81:
[----:B------:R-:W-:Y:S05]  /*4120*/  WARPSYNC.ALL ;  /* 0x0000000000007948 */ /* 0x000fea0003800000 */
[----:B------:R-:W2:Y:S01]  /*4130*/  S2UR UR6, SR_CgaCtaId ;  /* 0x00000000000679c3 */ /* 0x000ea20000008800 */
[----:B------:R-:W-:Y:S01]  /*4140*/  UMOV UR4, 0x400 ;  /* 0x0000040000047882 */ /* 0x000fe20000000000 */
[----:B------:R-:W-:-:S06]  /*4150*/  NOP ;  /* 0x0000000000007918 */ /* 0x000fcc0000000000 */
[----:B------:R-:W-:Y:S06]  /*4160*/  BAR.ARV 0x6, 0xa0 ;  /* 0x0182800000007b1d */ /* 0x000fec0000002000 */
[----:B------:R-:W4:Y:S01]  /*4170*/  LDCU UR7, c[0x0][0x38c] ;  /* 0x00007180ff0777ac */ /* 0x000f220008000800 */
[----:B------:R-:W-:Y:S01]  /*4180*/  IMAD.MOV.U32 R11, RZ, RZ, 0x1 ;  /* 0x00000001ff0b7424 */ /* 0x000fe200078e00ff */
[----:B------:R-:W-:Y:S01]  /*4190*/  CS2R R8, SRZ ;  /* 0x0000000000087805 */ /* 0x000fe2000001ff00 */
[----:B------:R-:W-:Y:S01]  /*41a0*/  IMAD.MOV.U32 R10, RZ, RZ, RZ ;  /* 0x000000ffff0a7224 */ /* 0x000fe200078e00ff */
[----:B------:R-:W-:Y:S01]  /*41b0*/  UMOV UR17, URZ ;  /* 0x000000ff00117c82 */ /* 0x000fe20008000000 */
[----:B------:R-:W-:Y:S01]  /*41c0*/  UMOV UR16, URZ ;  /* 0x000000ff00107c82 */ /* 0x000fe20008000000 */
[----:B------:R-:W-:Y:S01]  /*41d0*/  UMOV UR20, 0x0 ;  /* 0x0000000000147882 */ /* 0x000fe20000000000 */
[----:B------:R-:W-:Y:S01]  /*41e0*/  UMOV UR21, 0x8108490 ;  /* 0x0810849000157882 */ /* 0x000fe20000000000 */
[----:B--2---:R-:W-:Y:S01]  /*41f0*/  ULEA UR6, UR6, UR4, 0x18 ;  /* 0x0000000406067291 */ /* 0x004fe2000f8ec0ff */
[----:B------:R-:W2:Y:S03]  /*4200*/  LDCU UR4, c[0x0][0x38c] ;  /* 0x00007180ff0477ac */ /* 0x000ea60008000800 */
[----:B------:R-:W-:-:S02]  /*4210*/  UIADD3 UR11, UPT, UPT, UR6, 0x26600, URZ ;  /* 0x00026600060b7890 */ /* 0x000fc4000fffe0ff */
[----:B----4-:R-:W-:-:S03]  /*4220*/  UIADD3 UR7, UPT, UPT, UR7, 0x1f, URZ ;  /* 0x0000001f07077890 */ /* 0x010fc6000fffe0ff */
[----:B-1----:R-:W1:Y:S01]  /*4230*/  LDS R0, [UR6+0x2f0] ;  /* 0x0002f006ff007984 */ /* 0x002e620008000800 */
[----:B------:R-:W-:Y:S02]  /*4240*/  UIADD3 UR18, UPT, UPT, UR6, 0x4600, URZ ;  /* 0x0000460006127890 */ /* 0x000fe4000fffe0ff */
[----:B------:R-:W-:Y:S02]  /*4250*/  USHF.R.S32.HI UR5, URZ, 0x1f, UR7 ;  /* 0x0000001fff057899 */ /* 0x000fe40008011407 */
[----:B------:R-:W-:Y:S02]  /*4260*/  USHF.R.U32.HI UR11, URZ, 0x4, UR11 ;  /* 0x00000004ff0b7899 */ /* 0x000fe4000801160b */
[----:B------:R-:W-:Y:S02]  /*4270*/  ULEA.HI UR5, UR5, UR7, URZ, 0x5 ;  /* 0x0000000705057291 */ /* 0x000fe4000f8f28ff */
[----:B------:R-:W-:Y:S02]  /*4280*/  USHF.R.U32.HI UR18, URZ, 0x4, UR18 ;  /* 0x00000004ff127899 */ /* 0x000fe40008011612 */
[----:B------:R-:W-:-:S02]  /*4290*/  USHF.R.S32.HI UR5, URZ, 0x5, UR5 ;  /* 0x00000005ff057899 */ /* 0x000fc40008011405 */
[----:B------:R-:W-:Y:S02]  /*42a0*/  ULOP3.LUT UR11, UR11, 0x3fff, URZ, 0xc0, !UPT ;  /* 0x00003fff0b0b7892 */ /* 0x000fe4000f8ec0ff */
[----:B------:R-:W-:Y:S02]  /*42b0*/  UISETP.LT.AND UP0, UPT, UR5, 0x1, UPT ;  /* 0x000000010500788c */ /* 0x000fe4000bf01270 */
[----:B------:R-:W-:Y:S02]  /*42c0*/  ULOP3.LUT UR18, UR18, 0x3fff, URZ, 0xc0, !UPT ;  /* 0x00003fff12127892 */ /* 0x000fe4000f8ec0ff */
[----:B------:R-:W-:Y:S02]  /*42d0*/  USEL UR10, UR5, 0x1, !UP0 ;  /* 0x00000001050a7887 */ /* 0x000fe4000c000000 */
[----:B------:R-:W-:Y:S02]  /*42e0*/  ULOP3.LUT UR11, UR11, 0x10000, URZ, 0xfc, !UPT ;  /* 0x000100000b0b7892 */ /* 0x000fe4000f8efcff */
[----:B------:R-:W-:-:S02]  /*42f0*/  UIADD3 UR10, UPT, UPT, -UR10, URZ, URZ ;  /* 0x000000ff0a0a7290 */ /* 0x000fc4000fffe1ff */
[----:B--2---:R-:W-:Y:S01]  /*4300*/  UISETP.GE.AND UP3, UPT, UR4, 0x1, UPT ;  /* 0x000000010400788c */ /* 0x004fe2000bf66270 */
[----:B-1----:R-:W-:-:S15]  /*4310*/  R2UR UR19, R0 ;  /* 0x00000000001372ca */ /* 0x002fde00000e0000 */
.L_x_90:
[----:B------:R-:W-:Y:S02]  /*4320*/  LEA R0, R10, UR6, 0x3 ;  /* 0x000000060a007c11 */ /* 0x000fe4000f8e18ff */
[----:B------:R-:W-:Y:S02]  /*4330*/  SHF.L.U32 R5, R9, 0x1f, RZ ;  /* 0x0000001f09057819 */ /* 0x000fe400000006ff */
[----:B------:R-:W-:Y:S01]  /*4340*/  PLOP3.LUT P0, PT, PT, PT, UP3, 0x80, 0x8 ;  /* 0x000000000008781c */ /* 0x000fe20003f0f038 */
[----:B------:R-:W-:Y:S01]  /*4350*/  VIADD R3, R0, 0x250 ;  /* 0x0000025000037836 */ /* 0x000fe20000000000 */
[----:B-1----:R-:W1:Y:S02]  /*4360*/  SYNCS.PHASECHK.TRANS64.TRYWAIT P1, [R0+URZ+0x240], R5 ;  /* 0x00024005000075a7 */ /* 0x002e6400080211ff */
[----:B-1--4-:R-:W-:Y:S09]  /*4370*/  @!P1 BRA `(.L_x_84) ;  /* 0x0000004800189947 */ /* 0x012ff20003800000 */
.L_x_201:
[----:B------:R-:W-:Y:S01]  /*4380*/  LEA R4, R10, UR6, 0x4 ;  /* 0x000000060a047c11 */ /* 0x000fe2000f8e20ff */
[----:B------:R-:W-:Y:S01]  /*4390*/  @UP3 ULEA UR4, UR16, UR6, 0x3 ;  /* 0x0000000610043291 */ /* 0x000fe2000f8e18ff */
[----:B------:R-:W-:Y:S01]  /*43a0*/  PLOP3.LUT P2, PT, PT, PT, PT, 0x80, 0x8 ;  /* 0x000000000008781c */ /* 0x000fe20003f4f070 */
[----:B------:R-:W-:Y:S01]  /*43b0*/  ULEA UR9, UR17, UR6, 0x3 ;  /* 0x0000000611097291 */ /* 0x000fe2000f8e18ff */
[----:B------:R-:W-:Y:S02]  /*43c0*/  PRMT R3, RZ, 0x654, R3 ;  /* 0x00000654ff037816 */ /* 0x000fe40000000003 */
[----:B-1----:R-:W1:Y:S01]  /*43d0*/  LDS.128 R4, [R4+0x2d0] ;  /* 0x0002d00004047984 */ /* 0x002e620000000c00 */
[----:B------:R-:W-:Y:S02]  /*43e0*/  @P0 SHF.L.U32 R2, R8, 0x1f, RZ ;  /* 0x0000001f08020819 */ /* 0x000fe400000006ff */
[----:B------:R-:W-:Y:S01]  /*43f0*/  SHF.L.U32 R0, R11, 0x1f, RZ ;  /* 0x0000001f0b007819 */ /* 0x000fe200000006ff */
[----:B------:R-:W-:Y:S01]  /*4400*/  @!PT LDS RZ, [RZ] ;  /* 0x00000000fffff984 */ /* 0x000fe20000000800 */
[----:B------:R-:W-:Y:S01]  /*4410*/  @!PT LDS RZ, [RZ] ;  /* 0x00000000fffff984 */ /* 0x000fe20000000800 */
[----:B------:R-:W-:Y:S01]  /*4420*/  @!PT LDS RZ, [RZ] ;  /* 0x00000000fffff984 */ /* 0x000fe20000000800 */
[----:B------:R-:W-:Y:S01]  /*4430*/  @!PT LDS RZ, [RZ] ;  /* 0x00000000fffff984 */ /* 0x000fe20000000800 */
[----:B------:R2:W-:Y:S06]  /*4440*/  MEMBAR.ALL.CTA ;  /* 0x0000000000007992 */ /* 0x0005ec0000008000 */
[----:B--2---:R-:W2:Y:S02]  /*4450*/  FENCE.VIEW.ASYNC.S ;  /* 0x00000000000073c6 */ /* 0x004ea40000000000 */
[----:B--2---:R2:W-:Y:S01]  /*4460*/  SYNCS.ARRIVE.TRANS64.RED.A1T0 RZ, [R3+URZ], RZ ;  /* 0x000000ff03ff79a7 */ /* 0x0045e200081004ff */
[----:B------:R2:W4:Y:S01]  /*4470*/  @P0 SYNCS.PHASECHK.TRANS64.TRYWAIT P2, [UR4], R2 ;  /* 0x00000002ff0005a7 */ /* 0x0005220008041104 */
[----:B-1----:R-:W-:Y:S01]  /*4480*/  LOP3.LUT P1, RZ, R6, 0x1, RZ, 0xc0, !PT ;  /* 0x0000000106ff7812 */ /* 0x002fe2000782c0ff */
[----:B------:R-:W1:Y:S02]  /*4490*/  SYNCS.PHASECHK.TRANS64.TRYWAIT P0, [UR9+0x280], R0 ;  /* 0x00028000ff0075a7 */ /* 0x000e640008001109 */
[----:B-12-4-:R-:W-:Y:S10]  /*44a0*/  @!P0 BRA `(.L_x_85) ;  /* 0x0000004400e08947 */ /* 0x016ff40003800000 */
.L_x_203:
[----:B------:R-:W-:Y:S01]  /*44b0*/  IADD3 R10, PT, PT, R10, 0x1, RZ ;  /* 0x000000010a0a7810 */ /* 0x000fe20007ffe0ff */
[----:B------:R-:W-:Y:S06]  /*44c0*/  BRA.U !UP3, `(.L_x_86) ;  /* 0x000000010b8c7547 */ /* 0x000fec000b800000 */
[----:B------:R-:W-:Y:S02]  /*44d0*/  ULEA UR8, UR17, UR19, 0x6 ;  /* 0x0000001311087291 */ /* 0x000fe4000f8e30ff */
[----:B------:R-:W-:Y:S01]  /*44e0*/  UPLOP3.LUT UP4, UPT, UPT, UPT, UPT, 0x40, 0x4 ;  /* 0x000000000004789c */ /* 0x000fe20003f8e870 */
[----:B------:R-:W-:Y:S01]  /*44f0*/  UMOV UR15, UR10 ;  /* 0x0000000a000f7c82 */ /* 0x000fe20008000000 */
[----:B------:R-:W-:Y:S01]  /*4500*/  UMOV UR14, UR5 ;  /* 0x00000005000e7c82 */ /* 0x000fe20008000000 */
[----:B------:R-:W-:-:S08]  /*4510*/  UMOV UR13, UR16 ;  /* 0x00000010000d7c82 */ /* 0x000fd00008000000 */
.L_x_89:
[----:B------:R-:W-:Y:S02]  /*4520*/  UIADD3 UR15, UPT, UPT, UR15, 0x1, URZ ;  /* 0x000000010f0f7890 */ /* 0x000fe4000fffe0ff */
[----:B--2---:R-:W-:Y:S02]  /*4530*/  ULEA UR7, UR13, UR6, 0x3 ;  /* 0x000000060d077291 */ /* 0x004fe4000f8e18ff */
[----:B------:R-:W-:Y:S01]  /*4540*/  UISETP.NE.AND UP0, UPT, UR15, URZ, UPT ;  /* 0x000000ff0f00728c */ /* 0x000fe2000bf05270 */
[----:B----4-:R-:W-:Y:S10]  /*4550*/  @P2 BRA `(.L_x_87) ;  /* 0x00000000000c2947 */ /* 0x010ff40003800000 */
[----:B-1----:R-:W-:Y:S04]  /*4560*/  SHF.L.U32 R3, R8, 0x1f, RZ ;  /* 0x0000001f08037819 */ /* 0x002fe800000006ff */
[----:B------:R-:W1:Y:S02]  /*4570*/  SYNCS.PHASECHK.TRANS64.TRYWAIT P0, [UR7], R3 ;  /* 0x00000003ff0075a7 */ /* 0x000e640008001107 */
[----:B-1----:R-:W-:Y:S05]  /*4580*/  @!P0 BRA `(.L_x_88) ;  /* 0x0000004400c08947 */ /* 0x002fea0003800000 */
.L_x_87:
[----:B------:R-:W-:Y:S01]  /*4590*/  UISETP.NE.AND UP1, UPT, UR14, 0x1, UPT ;  /* 0x000000010e00788c */ /* 0x000fe2000bf25270 */
[----:B------:R-:W-:Y:S01]  /*45a0*/  PLOP3.LUT P2, PT, PT, PT, PT, 0x80, 0x8 ;  /* 0x000000000008781c */ /* 0x000fe20003f4f070 */
[----:B------:R-:W-:Y:S02]  /*45b0*/  UIADD3 UR16, UPT, UPT, UR13, 0x1, URZ ;  /* 0x000000010d107890 */ /* 0x000fe4000fffe0ff */
[----:B------:R-:W-:Y:S02]  /*45c0*/  ULEA UR22, UR13, UR11, 0x7 ;  /* 0x0000000b0d167291 */ /* 0x000fe4000f8e38ff */
[----:B------:R-:W-:Y:S01]  /*45d0*/  UISETP.NE.AND UP2, UPT, UR16, 0x22, UPT ;  /* 0x000000221000788c */ /* 0x000fe2000bf45270 */
[----:B------:R-:W-:Y:S01]  /*45e0*/  PLOP3.LUT P0, PT, PT, PT, UP1, 0x80, 0x8 ;  /* 0x000000000008781c */ /* 0x000fe20003f0f018 */
[----:B------:R-:W-:Y:S02]  /*45f0*/  UIADD3 UR7, UPT, UPT, UR7, 0x110, URZ ;  /* 0x0000011007077890 */ /* 0x000fe4000fffe0ff */
[----:B------:R-:W-:Y:S02]  /*4600*/  USEL UR12, URZ, 0x1, UP2 ;  /* 0x00000001ff0c7887 */ /* 0x000fe40009000000 */
[----:B------:R-:W-:Y:S01]  /*4610*/  USEL UR16, UR16, URZ, UP2 ;  /* 0x000000ff10107287 */ /* 0x000fe20009000000 */
[----:B------:R-:W-:Y:S01]  /*4620*/  UMOV UR23, 0xc0004010 ;  /* 0xc000401000177882 */ /* 0x000fe20000000000 */
[----:B------:R-:W-:Y:S02]  /*4630*/  UMOV UR25, 0x40004040 ;  /* 0x4000404000197882 */ /* 0x000fe40000000000 */
[----:B------:R-:W-:Y:S01]  /*4640*/  @UP1 ULEA UR4, UR16, UR6, 0x3 ;  /* 0x0000000610041291 */ /* 0x000fe2000f8e18ff */
[----:B------:R-:W-:Y:S01]  /*4650*/  LOP3.LUT R8, R8, UR12, RZ, 0x3c, !PT ;  /* 0x0000000c08087c12 */ /* 0x000fe2000f8e3cff */
[----:B------:R-:W-:Y:S03]  /*4660*/  UIADD3 UR14, UPT, UPT, UR14, -0x1, URZ ;  /* 0xffffffff0e0e7890 */ /* 0x000fe6000fffe0ff */
[----:B-1----:R-:W-:Y:S04]  /*4670*/  @P0 SHF.L.U32 R0, R8, 0x1f, RZ ;  /* 0x0000001f08000819 */ /* 0x002fe800000006ff */
[----:B------:R2:W4:Y:S01]  /*4680*/  @P0 SYNCS.PHASECHK.TRANS64.TRYWAIT P2, [UR4], R0 ;  /* 0x00000000ff0005a7 */ /* 0x0005220008041104 */
[----:B------:R-:W-:Y:S03]  /*4690*/  USHF.L.U32 UR4, UR13, 0x8, URZ ;  /* 0x000000080d047899 */ /* 0x000fe600080006ff */
[----:B------:R-:W-:Y:S01]  /*46a0*/  UMOV UR13, UR16 ;  /* 0x00000010000d7c82 */ /* 0x000fe20008000000 */
[----:B------:R-:W-:Y:S09]  /*46b0*/  UIADD3 UR24, UPT, UPT, UR18, UR4, URZ ;  /* 0x0000000412187290 */ /* 0x000ff2000fffe0ff */
[----:B------:R2:W-:Y:S01]  /*46c0*/  UTCQMMA gdesc[UR24], gdesc[UR22], tmem[UR8], tmem[UR20], idesc[UR21], UP4 ;  /* 0x00ff1416180075ea */ /* 0x0005e2000a000308 */
[----:B------:R-:W-:Y:S01]  /*46d0*/  UPLOP3.LUT UP4, UPT, UPT, UPT, UPT, 0x80, 0x8 ;  /* 0x000000000008789c */ /* 0x000fe20003f8f070 */
[----:B------:R2:W-:Y:S01]  /*46e0*/  UTCBAR [UR7], URZ ;  /* 0x000000ff070073e9 */ /* 0x0005e200080000ff */
[----:B------:R-:W-:Y:S09]  /*46f0*/  BRA.U UP0, `(.L_x_89) ;  /* 0xfffffffd00887547 */ /* 0x000ff2000b83ffff */
.L_x_86:
[----:B------:R-:W-:Y:S01]  /*4700*/  UIADD3 UR17, UPT, UPT, UR17, 0x1, URZ ;  /* 0x0000000111117890 */ /* 0x000fe2000fffe0ff */
[C---:B------:R-:W-:Y:S01]  /*4710*/  ISETP.NE.AND P0, PT, R10.reuse, 0x2, PT ;  /* 0x000000020a00780c */ /* 0x040fe20003f05270 */
[----:B------:R-:W-:Y:S02]  /*4720*/  UIADD3 UR9, UPT, UPT, UR9, 0x260, URZ ;  /* 0x0000026009097890 */ /* 0x000fe4000fffe0ff */
[----:B------:R-:W-:Y:S01]  /*4730*/  UISETP.NE.AND UP0, UPT, UR17, 0x4, UPT ;  /* 0x000000041100788c */ /* 0x000fe2000bf05270 */
[----:B-12---:R-:W-:Y:S02]  /*4740*/  SEL R0, RZ, 0x1, P0 ;  /* 0x00000001ff007807 */ /* 0x006fe40000000000 */
[----:B------:R-:W-:Y:S01]  /*4750*/  SEL R10, R10, RZ, P0 ;  /* 0x000000ff0a0a7207 */ /* 0x000fe20000000000 */
[----:B------:R-:W-:Y:S01]  /*4760*/  USEL UR4, URZ, 0x1, UP0 ;  /* 0x00000001ff047887 */ /* 0x000fe20008000000 */
[----:B------:R-:W-:Y:S01]  /*4770*/  LOP3.LUT R9, R9, R0, RZ, 0x3c, !PT ;  /* 0x0000000009097212 */ /* 0x000fe200078e3cff */
[----:B------:R-:W-:Y:S01]  /*4780*/  USEL UR17, UR17, URZ, UP0 ;  /* 0x000000ff11117287 */ /* 0x000fe20008000000 */
[----:B------:R1:W-:Y:S03]  /*4790*/  UTCBAR [UR9], URZ ;  /* 0x000000ff090073e9 */ /* 0x0003e600080000ff */
[----:B------:R-:W-:Y:S01]  /*47a0*/  LOP3.LUT R11, R11, UR4, RZ, 0x3c, !PT ;  /* 0x000000040b0b7c12 */ /* 0x000fe2000f8e3cff */
[----:B------:R-:W-:Y:S07]  /*47b0*/  @P1 BRA `(.L_x_90) ;  /* 0xfffffff800d81947 */ /* 0x000fee000383ffff */
[----:B------:R-:W2:Y:S01]  /*47c0*/  S2UR UR4, SR_CgaCtaId ;  /* 0x00000000000479c3 */ /* 0x000ea20000008800 */
[----:B------:R-:W-:Y:S01]  /*47d0*/  ELECT P0, URZ, PT ;  /* 0x0000000000ff782f */ /* 0x000fe20003800000 */
[----:B------:R-:W-:Y:S01]  /*47e0*/  IMAD.MOV.U32 R0, RZ, RZ, 0x1 ;  /* 0x00000001ff007424 */ /* 0x000fe200078e00ff */
[----:B------:R-:W-:Y:S01]  /*47f0*/  UIADD3 UR6, UPT, UPT, UR6, 0x280, URZ ;  /* 0x0000028006067890 */ /* 0x000fe2000fffe0ff */
[----:B------:R-:W-:Y:S01]  /*4800*/  SHF.L.U32 R3, R11, 0x1f, RZ ;  /* 0x0000001f0b037819 */ /* 0x000fe200000006ff */
[----:B------:R-:W-:-:S03]  /*4810*/  UMOV UR5, 0x40 ;  /* 0x0000004000057882 */ /* 0x000fc60000000000 */
[----:B------:R-:W-:Y:S01]  /*4820*/  UVIRTCOUNT.DEALLOC.SMPOOL 0x80 ;  /* 0x000000800000784c */ /* 0x000fe20000000000 */
[----:B--2---:R-:W-:Y:S02]  /*4830*/  ULEA UR4, UR4, UR5, 0x18 ;  /* 0x0000000504047291 */ /* 0x004fe4000f8ec0ff */
[----:B------:R-:W-:-:S07]  /*4840*/  ULEA UR5, UR17, UR6, 0x3 ;  /* 0x0000000611057291 */ /* 0x000fce000f8e18ff */
[----:B------:R2:W-:Y:S02]  /*4850*/  @P0 STS.U8 [UR4+0x1c], R0 ;  /* 0x00001c00ff000988 */ /* 0x0005e40008000004 */
[----:B------:R-:W3:Y:S02]  /*4860*/  SYNCS.PHASECHK.TRANS64.TRYWAIT P0, [UR5], R3 ;  /* 0x00000003ff0075a7 */ /* 0x000ee40008001105 */
[----:B--23--:R-:W-:Y:S05]  /*4870*/  @!P0 BRA `(.L_x_91) ;  /* 0x00000044001c8947 */ /* 0x00cfea0003800000 */
.L_x_206:
[----:B------:R-:W-:-:S04]  /*4880*/  UIADD3 UR7, UPT, UPT, UR17, 0x1, URZ ;  /* 0x0000000111077890 */ /* 0x000fc8000fffe0ff */
[----:B------:R-:W-:-:S04]  /*4890*/  UISETP.NE.AND UP0, UPT, UR7, 0x4, UPT ;  /* 0x000000040700788c */ /* 0x000fc8000bf05270 */
[----:B------:R-:W-:Y:S02]  /*48a0*/  USEL UR8, URZ, 0x1, UP0 ;  /* 0x00000001ff087887 */ /* 0x000fe40008000000 */
[----:B------:R-:W-:-:S04]  /*48b0*/  USEL UR7, UR7, URZ, UP0 ;  /* 0x000000ff07077287 */ /* 0x000fc80008000000 */
[----:B------:R-:W-:Y:S01]  /*48c0*/  ULEA UR5, UR7, UR6, 0x3 ;  /* 0x0000000607057291 */ /* 0x000fe2000f8e18ff */
[----:B------:R-:W-:-:S04]  /*48d0*/  LOP3.LUT R2, R11, UR8, RZ, 0x3c, !PT ;  /* 0x000000080b027c12 */ /* 0x000fc8000f8e3cff */
[----:B--2---:R-:W-:-:S04]  /*48e0*/  SHF.L.U32 R3, R2, 0x1f, RZ ;  /* 0x0000001f02037819 */ /* 0x004fc800000006ff */
[----:B------:R-:W2:Y:S02]  /*48f0*/  SYNCS.PHASECHK.TRANS64.TRYWAIT P0, [UR5], R3 ;  /* 0x00000003ff0075a7 */ /* 0x000ea40008001105 */
[----:B--2---:R-:W-:Y:S05]  /*4900*/  @!P0 BRA `(.L_x_92) ;  /* 0x0000004400108947 */ /* 0x004fea0003800000 */
.L_x_208:
        /* <DEDUP_REMOVED lines=9> */
.L_x_210:
[----:B------:R-:W-:-:S04]  /*49a0*/  UIADD3 UR7, UPT, UPT, UR7, 0x1, URZ ;  /* 0x0000000107077890 */ /* 0x000fc8000fffe0ff */
[----:B------:R-:W-:-:S04]  /*49b0*/  UISETP.NE.AND UP0, UPT, UR7, 0x4, UPT ;  /* 0x000000040700788c */ /* 0x000fc8000bf05270 */
[----:B------:R-:W-:Y:S02]  /*49c0*/  USEL UR5, URZ, 0x1, UP0 ;  /* 0x00000001ff057887 */ /* 0x000fe40008000000 */
[----:B------:R-:W-:-:S04]  /*49d0*/  USEL UR7, UR7, URZ, UP0 ;  /* 0x000000ff07077287 */ /* 0x000fc80008000000 */
[----:B------:R-:W-:Y:S01]  /*49e0*/  ULEA UR7, UR7, UR6, 0x3 ;  /* 0x0000000607077291 */ /* 0x000fe2000f8e18ff */
[----:B--2---:R-:W-:-:S04]  /*49f0*/  LOP3.LUT R3, R2, UR5, RZ, 0x3c, !PT ;  /* 0x0000000502037c12 */ /* 0x004fc8000f8e3cff */
[----:B------:R-:W-:-:S04]  /*4a00*/  SHF.L.U32 R3, R3, 0x1f, RZ ;  /* 0x0000001f03037819 */ /* 0x000fc800000006ff */
[----:B------:R-:W2:Y:S02]  /*4a10*/  SYNCS.PHASECHK.TRANS64.TRYWAIT P0, [UR7], R3 ;  /* 0x00000003ff0075a7 */ /* 0x000ea40008001107 */
[----:B--2---:R-:W-:Y:S05]  /*4a20*/  @!P0 BRA `(.L_x_94) ;  /* 0x0000004000f88947 */ /* 0x004fea0003800000 */
.L_x_212:
[----:B------:R-:W-:Y:S01]  /*4a30*/  NOP ;  /* 0x0000000000007918 */ /* 0x000fe20000000000 */
[----:B--2---:R-:W2:Y:S01]  /*4a40*/  LDS R0, [UR4+0x14] ;  /* 0x00001404ff007984 */ /* 0x004ea20008000800 */
[----:B------:R-:W-:Y:S01]  /*4a50*/  ULOP3.LUT UR6, UR19, 0xffff, URZ, 0xc0, !UPT ;  /* 0x0000ffff13067892 */ /* 0x000fe2000f8ec0ff */
[----:B------:R-:W-:Y:S01]  /*4a60*/  UMOV UR8, 0xffff ;  /* 0x0000ffff00087882 */ /* 0x000fe20000000000 */
[----:B------:R-:W-:Y:S02]  /*4a70*/  UMOV UR5, 0x1 ;  /* 0x0000000100057882 */ /* 0x000fe40000000000 */
[----:B------:R-:W-:-:S04]  /*4a80*/  USHF.R.U32.HI UR6, URZ, 0x5, UR6 ;  /* 0x00000005ff067899 */ /* 0x000fc80008011606 */
[----:B------:R-:W-:Y:S02]  /*4a90*/  USHF.L.U32 UR8, UR8, UR6, URZ ;  /* 0x0000000608087299 */ /* 0x000fe400080006ff */
[----:B------:R-:W-:-:S04]  /*4aa0*/  USHF.L.U32 UR5, UR5, UR6, URZ ;  /* 0x0000000605057299 */ /* 0x000fc800080006ff */
[----:B--2---:R-:W-:-:S04]  /*4ab0*/  LOP3.LUT R0, R0, UR8, RZ, 0xc0, !PT ;  /* 0x0000000800007c12 */ /* 0x004fc8000f8ec0ff */
[----:B------:R-:W-:-:S13]  /*4ac0*/  ISETP.NE.AND P0, PT, R0, UR8, PT ;  /* 0x0000000800007c0c */ /* 0x000fda000bf05270 */
[----:B------:R-:W-:Y:S05]  /*4ad0*/  @P0 BRA `(.L_x_95) ;  /* 0x0000000000580947 */ /* 0x000fea0003800000 */
[----:B------:R-:W2:Y:S02]  /*4ae0*/  LDS R0, [UR4+0x18] ;  /* 0x00001804ff007984 */ /* 0x000ea40008000800 */
[----:B--2---:R-:W-:-:S04]  /*4af0*/  LOP3.LUT R0, R0, UR5, RZ, 0xc0, !PT ;  /* 0x0000000500007c12 */ /* 0x004fc8000f8ec0ff */
[----:B------:R-:W-:-:S13]  /*4b00*/  ISETP.NE.AND P0, PT, R0, UR5, PT ;  /* 0x0000000500007c0c */ /* 0x000fda000bf05270 */
[----:B------:R-:W-:Y:S05]  /*4b10*/  @P0 BRA `(.L_x_96) ;  /* 0x00000000003c0947 */ /* 0x000fea0003800000 */
[----:B------:R-:W2:Y:S01]  /*4b20*/  S2R R2, SR_LANEID ;  /* 0x0000000000027919 */ /* 0x000ea20000000000 */
[----:B------:R-:W-:Y:S01]  /*4b30*/  ULOP3.LUT UR8, URZ, UR8, URZ, 0x33, !UPT ;  /* 0x00000008ff087292 */ /* 0x000fe2000f8e33ff */
[----:B------:R-:W-:Y:S01]  /*4b40*/  LOP3.LUT R4, RZ, UR5, RZ, 0x33, !PT ;  /* 0x00000005ff047c12 */ /* 0x000fe2000f8e33ff */
[----:B------:R-:W-:Y:S02]  /*4b50*/  VOTEU.ANY UR7, UPT, PT ;  /* 0x0000000000077886 */ /* 0x000fe400038e0100 */
[----:B------:R-:W-:Y:S01]  /*4b60*/  UFLO.U32 UR7, UR7 ;  /* 0x00000007000772bd */ /* 0x000fe200080e0000 */
[----:B------:R-:W3:Y:S01]  /*4b70*/  REDUX UR5, R4 ;  /* 0x00000000040573c4 */ /* 0x000ee20000000000 */
[----:B------:R-:W-:-:S06]  /*4b80*/  IMAD.U32 R0, RZ, RZ, UR8 ;  /* 0x00000008ff007e24 */ /* 0x000fcc000f8e00ff */
[----:B------:R1:W-:Y:S01]  /*4b90*/  UTCATOMSWS.AND URZ, UR8 ;  /* 0x0000000800ff79e3 */ /* 0x0003e20008000000 */
[----:B------:R-:W4:Y:S01]  /*4ba0*/  REDUX UR6, R0 ;  /* 0x00000000000673c4 */ /* 0x000f220000000000 */
[----:B--2---:R-:W-:Y:S01]  /*4bb0*/  ISETP.EQ.U32.AND P0, PT, R2, UR7, PT ;  /* 0x0000000702007c0c */ /* 0x004fe2000bf02070 */
[----:B---3--:R-:W-:Y:S01]  /*4bc0*/  IMAD.U32 R2, RZ, RZ, UR5 ;  /* 0x00000005ff027e24 */ /* 0x008fe2000f8e00ff */
[----:B----4-:R-:W-:-:S11]  /*4bd0*/  MOV R3, UR6 ;  /* 0x0000000600037c02 */ /* 0x010fd60008000f00 */
[----:B------:R1:W-:Y:S04]  /*4be0*/  @P0 ATOMS.AND RZ, [UR4+0x14], R3 ;  /* 0x00001403ffff098c */ /* 0x0003e8000a800004 */
[----:B------:R1:W-:Y:S01]  /*4bf0*/  @P0 ATOMS.AND RZ, [UR4+0x18], R2 ;  /* 0x00001802ffff098c */ /* 0x0003e2000a800004 */
[----:B------:R-:W-:Y:S05]  /*4c00*/  BRA `(.L_x_97) ;  /* 0x0000000000147947 */ /* 0x000fea0003800000 */
.L_x_96:
[----:B------:R-:W-:Y:S02]  /*4c10*/  MOV R2, 0x4c30 ;  /* 0x00004c3000027802 */ /* 0x000fe40000000f00 */
[----:B-1--45:R-:W-:Y:S05]  /*4c20*/  CALL.REL.NOINC `($__internal_0_$__cuda_sm10x_tcgen05_guardrail_trap_col_being_dealloced_not_returned_by_alloc) ;  /* 0x0000004400147944 */ /* 0x032fea0003c00000 */
[----:B------:R-:W-:Y:S05]  /*4c30*/  BRA `(.L_x_97) ;  /* 0x0000000000087947 */ /* 0x000fea0003800000 */
.L_x_95:
[----:B------:R-:W-:Y:S02]  /*4c40*/  MOV R2, 0x4c60 ;  /* 0x00004c6000027802 */ /* 0x000fe40000000f00 */
[----:B-1--45:R-:W-:Y:S05]  /*4c50*/  CALL.REL.NOINC `($__internal_2_$__cuda_sm10x_tcgen05_guardrail_trap_unallocated_columns_being_dealloced) ;  /* 0x0000004400207944 */ /* 0x032fea0003c00000 */
.L_x_97:
[----:B------:R-:W-:Y:S01]  /*4c60*/  NOP ;  /* 0x0000000000007918 */ /* 0x000fe20000000000 */
[----:B-1----:R-:W-:Y:S05]  /*4c70*/  EXIT ;  /* 0x000000000000794d */ /* 0x002fea0003800000 */
.L_x_79:
[----:B------:R-:W-:-:S09]  /*4c80*/  UISETP.NE.OR UP2, UPT, UR8, 0x3, !UP2 ;  /* 0x000000030800788c */ /* 0x000fd2000d745670 */
[----:B------:R-:W-:Y:S05]  /*4c90*/  BRA.U UP2, `(.L_x_98) ;  /* 0x0000000902c87547 */ /* 0x000fea000b800000 */
[----:B------:R-:W1:Y:S01]  /*4ca0*/  LDCU.64 UR6, c[0x0][0x888] ;  /* 0x00011100ff0677ac */ /* 0x000e620008000a00 */
[----:B------:R-:W2:Y:S01]  /*4cb0*/  LDC R0, c[0x0][0xb30] ;  /* 0x0002cc00ff007b82 */ /* 0x000ea20000000800 */
[----:B------:R-:W-:Y:S01]  /*4cc0*/  IMAD.MOV.U32 R30, RZ, RZ, 0x1 ;  /* 0x00000001ff1e7424 */ /* 0x000fe200078e00ff */
[----:B------:R-:W-:Y:S01]  /*4cd0*/  CS2R R28, SRZ ;  /* 0x00000000001c7805 */ /* 0x000fe2000001ff00 */
[----:B------:R-:W4:Y:S01]  /*4ce0*/  LDCU.64 UR4, c[0x0][0x890] ;  /* 0x00011200ff0477ac */ /* 0x000f220008000a00 */
[----:B------:R-:W-:Y:S01]  /*4cf0*/  IMAD.MOV.U32 R25, RZ, RZ, 0x2000 ;  /* 0x00002000ff197424 */ /* 0x000fe200078e00ff */
[----:B------:R-:W-:-:S03]  /*4d00*/  UMOV UR8, 0x400 ;  /* 0x0000040000087882 */ /* 0x000fc60000000000 */
[----:B------:R-:W3:Y:S01]  /*4d10*/  LDC R19, c[0x0][0x370] ;  /* 0x0000dc00ff137b82 */ /* 0x000ee20000000800 */
[----:B------:R-:W-:-:S07]  /*4d20*/  UPLOP3.LUT UP1, UPT, UPT, UPT, UPT, 0x40, 0x4 ;  /* 0x000000000004789c */ /* 0x000fce0003f2e870 */
[----:B------:R-:W3:Y:S01]  /*4d30*/  LDC R2, c[0x0][0xb0c] ;  /* 0x0002c300ff027b82 */ /* 0x000ee20000000800 */
[----:B-1----:R-:W-:Y:S02]  /*4d40*/  UISETP.NE.U32.AND UP2, UPT, UR6, URZ, UPT ;  /* 0x000000ff0600728c */ /* 0x002fe4000bf45070 */
[----:B------:R-:W-:Y:S02]  /*4d50*/  ULEA UR6, UR37, UR8, 0x18 ;  /* 0x0000000825067291 */ /* 0x000fe4000f8ec0ff */
[----:B------:R-:W-:Y:S02]  /*4d60*/  UISETP.NE.AND.EX UP2, UPT, UR7, URZ, UPT, UP2 ;  /* 0x000000ff0700728c */ /* 0x000fe4000bf45320 */
[----:B------:R-:W-:Y:S01]  /*4d70*/  UIADD3 UR7, UPT, UPT, UR6, 0x220, URZ ;  /* 0x0000022006077890 */ /* 0x000fe2000fffe0ff */
[----:B------:R-:W1:Y:S01]  /*4d80*/  LDC R18, c[0x0][0xb20] ;  /* 0x0002c800ff127b82 */ /* 0x000e620000000800 */
[----:B----4-:R-:W-:Y:S01]  /*4d90*/  UISETP.NE.U32.AND UP3, UPT, UR4, URZ, UPT ;  /* 0x000000ff0400728c */ /* 0x010fe2000bf65070 */
[----:B--2---:R-:W-:Y:S01]  /*4da0*/  ISETP.NE.AND P1, PT, R0, 0x1, PT ;  /* 0x000000010000780c */ /* 0x004fe20003f25270 */
[----:B------:R-:W-:-:S02]  /*4db0*/  UPRMT UR37, UR37, 0x654, UR7 ;  /* 0x0000065425257896 */ /* 0x000fc40008000007 */
[----:B------:R-:W-:-:S03]  /*4dc0*/  UISETP.NE.AND.EX UP3, UPT, UR5, URZ, UPT, UP3 ;  /* 0x000000ff0500728c */ /* 0x000fc6000bf65330 */
[----:B------:R-:W2:Y:S08]  /*4dd0*/  LDC.64 R32, c[0x0][0x348] ;  /* 0x0000d200ff207b82 */ /* 0x000eb00000000a00 */
[----:B------:R-:W4:Y:S08]  /*4de0*/  LDC.64 R16, c[0x0][0xb10] ;  /* 0x0002c400ff107b82 */ /* 0x000f300000000a00 */
[----:B------:R-:W1:Y:S08]  /*4df0*/  LDC.64 R6, c[0x0][0xb18] ;  /* 0x0002c600ff067b82 */ /* 0x000e700000000a00 */
[----:B------:R-:W1:Y:S08]  /*4e00*/  LDC.64 R4, c[0x0][0xb28] ;  /* 0x0002ca00ff047b82 */ /* 0x000e700000000a00 */
[----:B---3--:R-:W1:Y:S02]  /*4e10*/  LDC R24, c[0x0][0x374] ;  /* 0x0000dd00ff187b82 */ /* 0x008e640000000800 */
.L_x_106:
[C---:B------:R-:W-:Y:S02]  /*4e20*/  LEA R0, R29.reuse, UR6, 0x3 ;  /* 0x000000061d007c11 */ /* 0x040fe4000f8e18ff */
[----:B------:R-:W-:Y:S02]  /*4e30*/  SHF.L.U32 R3, R28, 0x1f, RZ ;  /* 0x0000001f1c037819 */ /* 0x000fe400000006ff */
[----:B------:R-:W-:Y:S02]  /*4e40*/  LEA R20, R29, UR6, 0x4 ;  /* 0x000000061d147c11 */ /* 0x000fe4000f8e20ff */
[----:B---3--:R-:W3:Y:S02]  /*4e50*/  SYNCS.PHASECHK.TRANS64.TRYWAIT P0, [R0+URZ+0x240], R3 ;  /* 0x00024003000075a7 */ /* 0x008ee400080011ff */
[----:B---3--:R-:W-:Y:S05]  /*4e60*/  @!P0 BRA `(.L_x_99) ;  /* 0x0000004000008947 */ /* 0x008fea0003800000 */
.L_x_213:
[----:B------:R-:W-:Y:S01]  /*4e70*/  ISETP.GE.AND P0, PT, R72, 0x1, PT ;  /* 0x000000014800780c */ /* 0x000fe20003f06270 */
[----:B------:R-:W1:Y:S01]  /*4e80*/  LDS.128 R20, [R20+0x2d0] ;  /* 0x0002d00014147984 */ /* 0x000e620000000c00 */
[----:B------:R-:W-:Y:S01]  /*4e90*/  ISETP.NE.U32.AND P4, PT, RZ, UR4, PT ;  /* 0x00000004ff007c0c */ /* 0x000fe2000bf85070 */
[----:B---3--:R-:W-:Y:S01]  /*4ea0*/  VIADD R0, R0, 0x250 ;  /* 0x0000025000007836 */ /* 0x008fe20000000000 */
[----:B------:R-:W-:Y:S02]  /*4eb0*/  SHF.L.U32 R26, R30, 0x1f, RZ ;  /* 0x0000001f1e1a7819 */ /* 0x000fe400000006ff */
[----:B------:R-:W-:Y:S02]  /*4ec0*/  ISETP.NE.AND.EX P4, PT, RZ, UR5, PT, P4 ;  /* 0x00000005ff007c0c */ /* 0x000fe4000bf85340 */
[----:B------:R-:W-:Y:S01]  /*4ed0*/  PRMT R0, RZ, 0x654, R0 ;  /* 0x00000654ff007816 */ /* 0x000fe20000000000 */
[----:B------:R-:W-:Y:S01]  /*4ee0*/  @!PT LDS RZ, [RZ] ;  /* 0x00000000fffff984 */ /* 0x000fe20000000800 */
[----:B------:R-:W-:Y:S01]  /*4ef0*/  @!PT LDS RZ, [RZ] ;  /* 0x00000000fffff984 */ /* 0x000fe20000000800 */
[----:B------:R-:W-:Y:S01]  /*4f00*/  @!PT LDS RZ, [RZ] ;  /* 0x00000000fffff984 */ /* 0x000fe20000000800 */
[----:B------:R-:W-:Y:S01]  /*4f10*/  @!PT LDS RZ, [RZ] ;  /* 0x00000000fffff984 */ /* 0x000fe20000000800 */
[----:B------:R3:W-:Y:S06]  /*4f20*/  MEMBAR.ALL.CTA ;  /* 0x0000000000007992 */ /* 0x0007ec0000008000 */
[----:B---3--:R-:W3:Y:S02]  /*4f30*/  FENCE.VIEW.ASYNC.S ;  /* 0x00000000000073c6 */ /* 0x008ee40000000000 */
[----:B---3--:R3:W-:Y:S01]  /*4f40*/  SYNCS.ARRIVE.TRANS64.RED.A1T0 RZ, [R0+URZ], RZ ;  /* 0x000000ff00ff79a7 */ /* 0x0087e200081004ff */
[----:B-1----:R-:W-:Y:S11]  /*4f50*/  LOP3.LUT P3, RZ, R22, 0x1, RZ, 0xc0, !PT ;  /* 0x0000000116ff7812 */ /* 0x002ff6000786c0ff */
[----:B------:R-:W-:Y:S02]  /*4f60*/  @!UPT UIADD3 URZ, UPT, UPT, URZ, URZ, URZ ;  /* 0x000000fffffff290 */ /* 0x000fe4000fffe0ff */
[----:B------:R-:W-:Y:S02]  /*4f70*/  @P3 MOV R13, R20 ;  /* 0x00000014000d3202 */ /* 0x000fe40000000f00 */
[----:B------:R-:W-:Y:S01]  /*4f80*/  @P3 LOP3.LUT R8, R21, 0xffff, RZ, 0xc0, !PT ;  /* 0x0000ffff15083812 */ /* 0x000fe200078ec0ff */
[----:B---3--:R-:W-:Y:S06]  /*4f90*/  @!P0 BRA `(.L_x_100) ;  /* 0x0000000000a48947 */ /* 0x008fec0003800000 */
[----:B------:R-:W-:Y:S01]  /*4fa0*/  IMAD.HI.U32 R31, R24, R7, RZ ;  /* 0x00000007181f7227 */ /* 0x000fe200078e00ff */
[----:B------:R-:W-:Y:S02]  /*4fb0*/  ISETP.NE.AND P0, PT, R6, 0x1, PT ;  /* 0x000000010600780c */ /* 0x000fe40003f05270 */
[----:B------:R-:W-:Y:S01]  /*4fc0*/  ISETP.NE.AND P2, PT, R72, 0x1, PT ;  /* 0x000000014800780c */ /* 0x000fe20003f45270 */
[----:B----4-:R-:W-:Y:S01]  /*4fd0*/  IMAD.HI.U32 R34, R19, R16, RZ ;  /* 0x0000001013227227 */ /* 0x010fe200078e00ff */
[----:B------:R-:W-:Y:S02]  /*4fe0*/  SHF.R.U32.HI R31, RZ, R18, R31 ;  /* 0x00000012ff1f7219 */ /* 0x000fe4000001161f */
[----:B------:R-:W-:Y:S01]  /*4ff0*/  ISETP.NE.AND P5, PT, R2, 0x1, PT ;  /* 0x000000010200780c */ /* 0x000fe20003fa5270 */
[----:B------:R-:W-:Y:S01]  /*5000*/  IMAD.HI.U32 R36, R13, R16, RZ ;  /* 0x000000100d247227 */ /* 0x000fe200078e00ff */
[----:B------:R-:W-:Y:S02]  /*5010*/  SHF.R.U32.HI R34, RZ, R17, R34 ;  /* 0x00000011ff227219 */ /* 0x000fe40000011622 */
[----:B------:R-:W-:Y:S01]  /*5020*/  SEL R3, R24, R31, !P0 ;  /* 0x0000001f18037207 */ /* 0x000fe20004000000 */
[C---:B------:R-:W-:Y:S01]  /*5030*/  IMAD.HI.U32 R31, R8.reuse, R7, RZ ;  /* 0x00000007081f7227 */ /* 0x040fe200078e00ff */
[----:B------:R-:W-:Y:S02]  /*5040*/  SEL R11, R19, R34, !P5 ;  /* 0x00000022130b7207 */ /* 0x000fe40006800000 */
[----:B------:R-:W-:Y:S01]  /*5050*/  SHF.R.U32.HI R36, RZ, R17, R36 ;  /* 0x00000011ff247219 */ /* 0x000fe20000011624 */
[----:B------:R-:W-:Y:S01]  /*5060*/  IMAD.HI.U32 R38, R3, R4, RZ ;  /* 0x0000000403267227 */ /* 0x000fe200078e00ff */
[----:B------:R-:W-:Y:S03]  /*5070*/  SHF.R.U32.HI R31, RZ, R18, R31 ;  /* 0x00000012ff1f7219 */ /* 0x000fe6000001161f */
[----:B------:R-:W-:Y:S01]  /*5080*/  IMAD.HI.U32 R34, R11, R4, RZ ;  /* 0x000000040b227227 */ /* 0x000fe200078e00ff */
[----:B------:R-:W-:Y:S02]  /*5090*/  @P2 SHF.R.U32.HI R3, RZ, R5, R38 ;  /* 0x00000005ff032219 */ /* 0x000fe40000011626 */
[----:B------:R-:W-:Y:S02]  /*50a0*/  SEL R9, R8, R31, !P0 ;  /* 0x0000001f08097207 */ /* 0x000fe40004000000 */
[----:B------:R-:W-:Y:S01]  /*50b0*/  @P2 SHF.R.U32.HI R11, RZ, R5, R34 ;  /* 0x00000005ff0b2219 */ /* 0x000fe20000011622 */
[C---:B------:R-:W-:Y:S01]  /*50c0*/  IMAD R10, R72.reuse, R3, RZ ;  /* 0x00000003480a7224 */ /* 0x040fe200078e02ff */
[----:B------:R-:W-:Y:S01]  /*50d0*/  SEL R3, R13, R36, !P5 ;  /* 0x000000240d037207 */ /* 0x000fe20006800000 */
[C---:B------:R-:W-:Y:S03]  /*50e0*/  IMAD.HI.U32 R14, R9.reuse, R4, RZ ;  /* 0x00000004090e7227 */ /* 0x040fe600078e00ff */
[----:B------:R-:W-:Y:S01]  /*50f0*/  ISETP.GE.AND P0, PT, R9, R10, PT ;  /* 0x0000000a0900720c */ /* 0x000fe20003f06270 */
[C---:B------:R-:W-:Y:S01]  /*5100*/  IMAD R12, R72.reuse, R11, RZ ;  /* 0x0000000b480c7224 */ /* 0x040fe200078e02ff */
[-C--:B------:R-:W-:Y:S04]  /*5110*/  SHF.R.U32.HI R14, RZ, R5.reuse, R14 ;  /* 0x00000005ff0e7219 */ /* 0x080fe8000001160e */
[----:B------:R-:W-:Y:S02]  /*5120*/  ISETP.GE.OR P0, PT, R3, R12, P0 ;  /* 0x0000000c0300720c */ /* 0x000fe40000706670 */
[----:B------:R-:W-:Y:S05]  /*5130*/  SEL R15, R9, R14, !P2 ;  /* 0x0000000e090f7207 */ /* 0x000fea0005000000 */
[----:B------:R-:W-:Y:S04]  /*5140*/  IMAD.MOV R14, RZ, RZ, -R15 ;  /* 0x000000ffff0e7224 */ /* 0x000fe800078e0a0f */
[----:B------:R-:W-:Y:S02]  /*5150*/  IMAD R14, R72, R14, R9 ;  /* 0x0000000e480e7224 */ /* 0x000fe400078e0209 */
[C---:B------:R-:W-:Y:S05]  /*5160*/  @!P0 IMAD.HI.U32 R10, R3.reuse, R4, RZ ;  /* 0x00000004030a8227 */ /* 0x040fea00078e00ff */
[----:B------:R-:W-:Y:S04]  /*5170*/  @!P0 SHF.R.U32.HI R10, RZ, R5, R10 ;  /* 0x00000005ff0a8219 */ /* 0x000fe8000001160a */
[----:B------:R-:W-:Y:S01]  /*5180*/  @!P0 SEL R0, R3, R10, !P2 ;  /* 0x0000000a03008207 */ /* 0x000fe20005000000 */
[----:B------:R-:W-:Y:S03]  /*5190*/  IMAD.MOV R10, RZ, RZ, -R3 ;  /* 0x000000ffff0a7224 */ /* 0x000fe600078e0a03 */
[----:B------:R-:W-:Y:S01]  /*51a0*/  @!P0 IADD3 R15, PT, PT, R15, -R0, RZ ;  /* 0x800000000f0f8210 */ /* 0x000fe20007ffe0ff */
[----:B------:R-:W-:Y:S01]  /*51b0*/  @!P0 IMAD R0, R11, R14, R0 ;  /* 0x0000000e0b008224 */ /* 0x000fe200078e0200 */
[----:B------:R-:W-:Y:S01]  /*51c0*/  IADD3 R11, PT, PT, -R9, RZ, RZ ;  /* 0x000000ff090b7210 */ /* 0x000fe20007ffe1ff */
[----:B------:R-:W-:Y:S02]  /*51d0*/  IMAD R13, R2, R10, R13 ;  /* 0x0000000a020d7224 */ /* 0x000fe400078e020d */
[----:B------:R-:W-:Y:S02]  /*51e0*/  @!P0 IMAD R9, R15, R72, R3 ;  /* 0x000000480f098224 */ /* 0x000fe400078e0203 */
[----:B------:R-:W-:Y:S02]  /*51f0*/  @!P0 IMAD.MOV.U32 R3, RZ, RZ, R0 ;  /* 0x000000ffff038224 */ /* 0x000fe400078e0000 */
[----:B------:R-:W-:Y:S02]  /*5200*/  IMAD R8, R6, R11, R8 ;  /* 0x0000000b06087224 */ /* 0x000fe400078e0208 */
[----:B------:R-:W-:Y:S02]  /*5210*/  IMAD R13, R3, R2, R13 ;  /* 0x00000002030d7224 */ /* 0x000fe400078e020d */
[----:B------:R-:W-:Y:S02]  /*5220*/  IMAD R8, R9, R6, R8 ;  /* 0x0000000609087224 */ /* 0x000fe400078e0208 */
.L_x_100:
[----:B------:R-:W-:Y:S05]  /*5230*/  BRA.U UP1, `(.L_x_101) ;  /* 0x0000000101107547 */ /* 0x000fea000b800000 */
[----:B------:R-:W-:Y:S04]  /*5240*/  MOV R0, UR13 ;  /* 0x0000000d00007c02 */ /* 0x000fe80008000f00 */
[----:B------:R-:W-:Y:S04]  /*5250*/  SHF.L.U32 R3, R0, 0x1f, RZ ;  /* 0x0000001f00037819 */ /* 0x000fe800000006ff */
[----:B------:R-:W1:Y:S02]  /*5260*/  SYNCS.PHASECHK.TRANS64.TRYWAIT P0, [UR6+0x238], R3 ;  /* 0x00023803ff0075a7 */ /* 0x000e640008001106 */
[----:B-1----:R-:W-:Y:S05]  /*5270*/  @!P0 BRA `(.L_x_102) ;  /* 0x0000003c00108947 */ /* 0x002fea0003800000 */
.L_x_101:
[----:B------:R-:W-:Y:S05]  /*5280*/  BRA.U !UP3, `(.L_x_103) ;  /* 0x000000010b347547 */ /* 0x000fea000b800000 */
[----:B------:R-:W-:Y:S01]  /*5290*/  UPLOP3.LUT UP0, UPT, UPT, UPT, UP2, 0x80, 0x8 ;  /* 0x000000000008789c */ /* 0x000fe20003f0f020 */
[----:B-1----:R-:W-:Y:S02]  /*52a0*/  HFMA2 R0, -RZ, RZ, 0, 5.9604644775390625e-08 ;  /* 0x00000001ff007431 */ /* 0x002fe400000001ff */
[----:B------:R-:W-:Y:S03]  /*52b0*/  IMAD.MOV.U32 R164, RZ, RZ, 0x1 ;  /* 0x00000001ffa47424 */ /* 0x000fe600078e00ff */
[----:B------:R-:W-:Y:S05]  /*52c0*/  PLOP3.LUT P0, PT, PT, PT, UP0, 0x80, 0x8 ;  /* 0x000000000008781c */ /* 0x000fea0003f0f008 */
[----:B------:R-:W1:Y:S01]  /*52d0*/  @UP0 LDCU.64 UR8, c[0x0][0x888] ;  /* 0x00011100ff0807ac */ /* 0x000e620008000a00 */
[----:B------:R-:W-:Y:S07]  /*52e0*/  @UP0 UIMAD UR7, UR36, UR4, URZ ;  /* 0x00000004240702a4 */ /* 0x000fee000f8e02ff */
[----:B------:R-:W-:Y:S01]  /*52f0*/  @!P0 PRMT R164, R0, 0x7610, R164 ;  /* 0x0000761000a48816 */ /* 0x000fe200000000a4 */
[----:B-1----:R-:W-:Y:S03]  /*5300*/  @UP0 UIMAD.WIDE UR8, UR7, 0x4, UR8 ;  /* 0x00000004070808a5 */ /* 0x002fe6000f8e0208 */
[----:B------:R-:W1:Y:S03]  /*5310*/  @!UP0 LDCU UR7, c[0x0][0x880] ;  /* 0x00011000ff0787ac */ /* 0x000e660008000800 */
[----:B------:R-:W-:Y:S01]  /*5320*/  IMAD.U32 R10, RZ, RZ, UR8 ;  /* 0x00000008ff0a7e24 */ /* 0x000fe2000f8e00ff */
[----:B------:R-:W-:Y:S05]  /*5330*/  MOV R11, UR9 ;  /* 0x00000009000b7c02 */ /* 0x000fea0008000f00 */
[----:B-----5:R3:W5:Y:S02]  /*5340*/  @P0 LDG.E R81, desc[UR40][R10.64] ;  /* 0x000000280a510981 */ /* 0x020764000c1e1900 */
[----:B-1-3--:R-:W-:Y:S07]  /*5350*/  @!P0 IMAD.U32 R81, RZ, RZ, UR7 ;  /* 0x00000007ff518e24 */ /* 0x00afee000f8e00ff */
.L_x_103:
[----:B-----5:R-:W-:Y:S01]  /*5360*/  @!P4 FSETP.EQ.AND P5, PT, R81, RZ, PT ;  /* 0x000000ff5100c20b */ /* 0x020fe20003fa2000 */
[----:B------:R-:W-:Y:S01]  /*5370*/  @!UPT UIADD3 URZ, UPT, UPT, URZ, URZ, URZ ;  /* 0x000000fffffff290 */ /* 0x000fe2000fffe0ff */
[----:B------:R-:W-:Y:S11]  /*5380*/  @!P4 BRA `(.L_x_104) ;  /* 0x000000000014c947 */ /* 0x000ff60003800000 */
[----:B------:R-:W-:Y:S02]  /*5390*/  LOP3.LUT P0, RZ, R164, 0xff, RZ, 0xc0, !PT ;  /* 0x000000ffa4ff7812 */ /* 0x000fe4000780c0ff */
[----:B------:R-:W-:Y:S04]  /*53a0*/  PLOP3.LUT P5, PT, PT, PT, UP0, 0x80, 0x8 ;  /* 0x000000000008781c */ /* 0x000fe80003faf008 */
[----:B------:R-:W-:Y:S07]  /*53b0*/  PLOP3.LUT P5, PT, P5, PT, PT, 0x8, 0x80 ;  /* 0x000000000080781c */ /* 0x000fee0002fae170 */
[----:B------:R-:W-:Y:S11]  /*53c0*/  @P0 FSETP.EQ.AND P5, PT, R81, RZ, PT ;  /* 0x000000ff5100020b */ /* 0x000ff60003fa2000 */
[----:B------:R-:W-:Y:S02]  /*53d0*/  @!UPT UIADD3 URZ, UPT, UPT, URZ, URZ, URZ ;  /* 0x000000fffffff290 */ /* 0x000fe4000fffe0ff */
.L_x_104:
[----:B------:R-:W3:Y:S01]  /*53e0*/  SYNCS.PHASECHK.TRANS64.TRYWAIT P4, [UR6+0x228], R26 ;  /* 0x0002281aff0075a7 */ /* 0x000ee20008081106 */
[----:B------:R-:W-:Y:S01]  /*53f0*/  @P3 SHF.R.U32.HI R27, RZ, 0x10, R21 ;  /* 0x00000010ff1b3819 */ /* 0x000fe20000011615 */
[----:B------:R-:W-:Y:S01]  /*5400*/  VIADD R29, R29, 0x1 ;  /* 0x000000011d1d7836 */ /* 0x000fe20000000000 */
[----:B------:R-:W5:Y:S08]  /*5410*/  LDC.64 R14, c[0x0][0xb10] ;  /* 0x0002c400ff0e7b82 */ /* 0x000f700000000a00 */
[----:B------:R-:W2:Y:S08]  /*5420*/  LDC.64 R10, c[0x0][0xb18] ;  /* 0x0002c600ff0a7b82 */ /* 0x000eb00000000a00 */
[----:B-1----:R-:W1:Y:S08]  /*5430*/  @!P1 LDC R0, c[0x0][0xb20] ;  /* 0x0002c800ff009b82 */ /* 0x002e700000000800 */
[----:B------:R-:W4:Y:S01]  /*5440*/  @!P1 LDC R3, c[0x0][0xb0c] ;  /* 0x0002c300ff039b82 */ /* 0x000f220000000800 */
[----:B-----5:R-:W-:Y:S05]  /*5450*/  @!P1 IMAD.HI.U32 R14, R13, R14, RZ ;  /* 0x0000000e0d0e9227 */ /* 0x020fea00078e00ff */
[----:B------:R-:W-:Y:S01]  /*5460*/  @!P1 SHF.R.U32.HI R14, RZ, R15, R14 ;  /* 0x0000000fff0e9219 */ /* 0x000fe2000001160e */
[----:B--2---:R-:W-:Y:S01]  /*5470*/  @!P1 IMAD.HI.U32 R11, R8, R11, RZ ;  /* 0x0000000b080b9227 */ /* 0x004fe200078e00ff */
[----:B------:R-:W-:Y:S04]  /*5480*/  @!P1 ISETP.NE.AND P0, PT, R10, 0x1, PT ;  /* 0x000000010a00980c */ /* 0x000fe80003f05270 */
[----:B-1----:R-:W-:Y:S02]  /*5490*/  @!P1 SHF.R.U32.HI R9, RZ, R0, R11 ;  /* 0x00000000ff099219 */ /* 0x002fe4000001160b */
[----:B----4-:R-:W-:Y:S02]  /*54a0*/  @!P1 ISETP.NE.AND P2, PT, R3, 0x1, PT ;  /* 0x000000010300980c */ /* 0x010fe40003f45270 */
[----:B------:R-:W-:Y:S02]  /*54b0*/  @!P1 SEL R9, R8, R9, !P0 ;  /* 0x0000000908099207 */ /* 0x000fe40004000000 */
[----:B------:R-:W-:Y:S02]  /*54c0*/  ELECT P0, URZ, PT ;  /* 0x0000000000ff782f */ /* 0x000fe40003800000 */
[----:B------:R-:W-:Y:S05]  /*54d0*/  @!P1 SEL R14, R13, R14, !P2 ;  /* 0x0000000e0d0e9207 */ /* 0x000fea0005000000 */
[----:B------:R-:W-:Y:S02]  /*54e0*/  @!P1 IMAD.IADD R0, R9, 0x1, -R14 ;  /* 0x0000000109009824 */ /* 0x000fe400078e0a0e */
[----:B------:R-:W-:Y:S02]  /*54f0*/  @!P1 IMAD.IADD R9, R14, 0x1, -R9 ;  /* 0x000000010e099824 */ /* 0x000fe400078e0a09 */
[----:B------:R-:W-:Y:S02]  /*5500*/  @!P1 IMAD R13, R0, R3, R13 ;  /* 0x00000003000d9224 */ /* 0x000fe400078e020d */
[----:B------:R-:W-:Y:S01]  /*5510*/  @!P1 IMAD R8, R9, R10, R8 ;  /* 0x0000000a09089224 */ /* 0x000fe200078e0208 */
[----:B---3--:R-:W-:Y:S06]  /*5520*/  @!P4 BRA `(.L_x_105) ;  /* 0x00000038007cc947 */ /* 0x008fec0003800000 */
.L_x_216:
[----:B------:R-:W-:Y:S01]  /*5530*/  PLOP3.LUT P5, PT, P5, P0, PT, 0xf2, 0x2f ;  /* 0x00000000002f781c */ /* 0x000fe20002fa1e72 */
[----:B------:R-:W-:Y:S01]  /*5540*/  UMOV UR14, 0x0 ;  /* 0x00000000000e7882 */ /* 0x000fe20000000000 */
[----:B------:R-:W-:Y:S01]  /*5550*/  LOP3.LUT R30, R30, 0x1, RZ, 0x3c, !PT ;  /* 0x000000011e1e7812 */ /* 0x000fe200078e3cff */
[----:B------:R-:W-:Y:S01]  /*5560*/  UMOV UR15, 0x10000000 ;  /* 0x10000000000f7882 */ /* 0x000fe20000000000 */
[----:B------:R-:W-:Y:S01]  /*5570*/  UMOV UR12, UR36 ;  /* 0x00000024000c7c82 */ /* 0x000fe20008000000 */
[----:B------:R-:W-:Y:S08]  /*5580*/  @P3 R2UR UR36, R27 ;  /* 0x000000001b2432ca */ /* 0x000ff000000e0000 */
[----:B-1----:R-:W-:Y:S01]  /*5590*/  @!P5 IADD3 R3, P0, PT, R32, 0x580, RZ ;  /* 0x000005802003d810 */ /* 0x002fe20007f1e0ff */
[----:B------:R-:W-:Y:S01]  /*55a0*/  @!P5 IMAD.SHL.U32 R155, R155, 0x40, RZ ;  /* 0x000000409b9bd824 */ /* 0x000fe200078e00ff */
[----:B------:R-:W-:Y:S01]  /*55b0*/  VOTEU.ALL UP1, P5 ;  /* 0x0000000000ff7886 */ /* 0x000fe20002820000 */
[----:B------:R-:W-:Y:S01]  /*55c0*/  @!P5 IMAD.SHL.U32 R165, R165, 0x80, RZ ;  /* 0x00000080a5a5d824 */ /* 0x000fe200078e00ff */
[----:B------:R-:W-:Y:S01]  /*55d0*/  @!P5 R2UR UR8, R3 ;  /* 0x000000000308d2ca */ /* 0x000fe200000e0000 */
[----:B------:R-:W-:Y:S01]  /*55e0*/  @!P5 IMAD.X R0, RZ, RZ, R33, P0 ;  /* 0x000000ffff00d224 */ /* 0x000fe200000e0621 */
[----:B------:R-:W-:Y:S01]  /*55f0*/  @!P5 R2UR UR10, R155 ;  /* 0x000000009b0ad2ca */ /* 0x000fe200000e0000 */
[----:B------:R-:W-:Y:S01]  /*5600*/  @!UP1 UIADD3 UR9, UPT, UPT, UR6, 0x220, URZ ;  /* 0x0000022006099890 */ /* 0x000fe2000fffe0ff */
[----:B------:R-:W-:Y:S01]  /*5610*/  @!P5 R2UR UR11, R165 ;  /* 0x00000000a50bd2ca */ /* 0x000fe200000e0000 */
[----:B------:R-:W-:Y:S01]  /*5620*/  IMAD.IADD R155, R8, 0x1, R143 ;  /* 0x00000001089b7824 */ /* 0x000fe200078e028f */
[----:B------:R-:W-:Y:S01]  /*5630*/  @!P5 R2UR UR7, R0 ;  /* 0x000000000007d2ca */ /* 0x000fe200000e0000 */
[----:B------:R-:W-:Y:S01]  /*5640*/  IMAD.IADD R165, R13, 0x1, R154 ;  /* 0x000000010da57824 */ /* 0x000fe200078e029a */
[C---:B------:R-:W-:Y:S04]  /*5650*/  ISETP.NE.AND P0, PT, R29.reuse, 0x2, PT ;  /* 0x000000021d00780c */ /* 0x040fe80003f05270 */
[----:B------:R-:W-:Y:S01]  /*5660*/  SEL R3, RZ, 0x1, P0 ;  /* 0x00000001ff037807 */ /* 0x000fe20000000000 */
[----:B------:R-:W-:Y:S01]  /*5670*/  IMAD.U32 R10, RZ, RZ, UR8 ;  /* 0x00000008ff0a7e24 */ /* 0x000fe2000f8e00ff */
[----:B------:R-:W-:Y:S01]  /*5680*/  @!UP1 UIADD3 UR8, UPT, UPT, UR6, 0x400, URZ ;  /* 0x0000040006089890 */ /* 0x000fe2000fffe0ff */
[----:B------:R-:W-:Y:S01]  /*5690*/  SEL R29, R29, RZ, P0 ;  /* 0x000000ff1d1d7207 */ /* 0x000fe20000000000 */
[----:B------:R-:W-:Y:S01]  /*56a0*/  VOTEU.ALL UP1, P5 ;  /* 0x0000000000ff7886 */ /* 0x000fe20002820000 */
[----:B------:R-:W-:Y:S02]  /*56b0*/  LOP3.LUT R28, R28, R3, RZ, 0x3c, !PT ;  /* 0x000000031c1c7212 */ /* 0x000fe400078e3cff */
[----:B------:R-:W-:Y:S01]  /*56c0*/  IMAD.U32 R11, RZ, RZ, UR7 ;  /* 0x00000007ff0b7e24 */ /* 0x000fe2000f8e00ff */
[----:B------:R-:W-:Y:S04]  /*56d0*/  @!P5 R2UR UR16, R10 ;  /* 0x000000000a10d2ca */ /* 0x000fe800000e0000 */
[----:B------:R-:W-:Y:S11]  /*56e0*/  @!P5 R2UR UR17, R11 ;  /* 0x000000000b11d2ca */ /* 0x000ff600000e0000 */
[----:B------:R-:W-:Y:S02]  /*56f0*/  @!UPT UIADD3 URZ, UPT, UPT, URZ, URZ, URZ ;  /* 0x000000fffffff290 */ /* 0x000fe4000fffe0ff */
[----:B------:R3:W-:Y:S01]  /*5700*/  @!UP1 UTMALDG.3D [UR8], [UR16], desc[UR14] ;  /* 0x00000e08100095b4 */ /* 0x0007e20008011000 */
[----:B------:R3:W-:Y:S01]  /*5710*/  @!P5 SYNCS.ARRIVE.TRANS64.RED.A0TR RZ, [UR6+0x220], R25 ;  /* 0x00022019ffffd9a7 */ /* 0x0007e20008300406 */
[----:B------:R-:W-:Y:S01]  /*5720*/  UPLOP3.LUT UP1, UPT, UPT, UPT, UPT, 0x80, 0x8 ;  /* 0x000000000008789c */ /* 0x000fe20003f2f070 */
[----:B------:R-:W-:Y:S01]  /*5730*/  SYNCS.ARRIVE.TRANS64.RED.A1T0 RZ, [UR37], RZ ;  /* 0x000000ffffff79a7 */ /* 0x000fe20008100425 */
[----:B------:R-:W-:Y:S09]  /*5740*/  @P3 BRA `(.L_x_106) ;  /* 0xfffffff400b43947 */ /* 0x000ff2000383ffff */
[----:B------:R-:W-:Y:S07]  /*5750*/  MOV R0, UR6 ;  /* 0x0000000600007c02 */ /* 0x000fee0008000f00 */
.L_x_107:
[----:B-1----:R-:W-:-:S04]  /*5760*/  SHF.L.U32 R3, R30, 0x1f, RZ ;  /* 0x0000001f1e037819 */ /* 0x002fc800000006ff */
[----:B------:R1:W2:Y:S03]  /*5770*/  SYNCS.PHASECHK.TRANS64.TRYWAIT P0, [R0+URZ+0x228], R3 ;  /* 0x00022803000075a7 */ /* 0x0002a600080011ff */
[----:B--2---:R-:W-:Y:S05]  /*5780*/  @!P0 NANOSLEEP.SYNCS 0x989680 ;  /* 0x009896800000895d */ /* 0x004fea0003900000 */
[----:B------:R-:W2:Y:S02]  /*5790*/  @!P0 SYNCS.PHASECHK.TRANS64 P0, [R0+URZ+0x228], R3 ;  /* 0x00022803000085a7 */ /* 0x000ea400080010ff */
[----:B--23--:R-:W-:Y:S05]  /*57a0*/  @P0 EXIT ;  /* 0x000000000000094d */ /* 0x00cfea0003800000 */
[----:B------:R-:W-:Y:S05]  /*57b0*/  BRA `(.L_x_107) ;  /* 0xfffffffc00e87947 */ /* 0x000fea000383ffff */
.L_x_98:
[----:B------:R-:W-:-:S06]  /*57c0*/  UISETP.GE.AND UP1, UPT, UR8, 0x4, UPT ;  /* 0x000000040800788c */ /* 0x000fcc000bf26270 */
[----:B------:R-:W-:-:S13]  /*57d0*/  PLOP3.LUT P0, PT, PT, PT, UP1, 0x80, 0x8 ;  /* 0x000000000008781c */ /* 0x000fda0003f0f018 */
[----:B------:R-:W-:Y:S05]  /*57e0*/  @!P0 EXIT ;  /* 0x000000000000894d */ /* 0x000fea0003800000 */
[----:B------:R-:W-:Y:S01]  /*57f0*/  BAR.SYNC.DEFER_BLOCKING 0x6, 0xa0 ;  /* 0x0182800000007b1d */ /* 0x000fe20000010000 */
[C---:B------:R-:W-:Y:S02]  /*5800*/  IMAD.SHL.U32 R3, R166.reuse, 0x40, RZ ;  /* 0x00000040a6037824 */ /* 0x040fe400078e00ff */
[----:B------:R-:W-:Y:S02]  /*5810*/  HFMA2 R76, -RZ, RZ, 0, 0 ;  /* 0x00000000ff4c7431 */ /* 0x000fe400000001ff */
[C---:B------:R-:W-:Y:S01]  /*5820*/  IMAD.SHL.U32 R168, R166.reuse, 0x8, RZ ;  /* 0x00000008a6a87824 */ /* 0x040fe200078e00ff */
[----:B------:R-:W-:Y:S01]  /*5830*/  CS2R R174, SRZ ;  /* 0x0000000000ae7805 */ /* 0x000fe2000001ff00 */
[----:B------:R-:W-:Y:S01]  /*5840*/  IMAD.U32 R79, R166, 0x10000, RZ ;  /* 0x00010000a64f7824 */ /* 0x000fe200078e00ff */
[----:B------:R-:W-:Y:S01]  /*5850*/  UMOV UR43, 0x400 ;  /* 0x00000400002b7882 */ /* 0x000fe20000000000 */
[----:B------:R-:W-:Y:S01]  /*5860*/  LOP3.LUT R5, R3, 0x180, RZ, 0xc0, !PT ;  /* 0x0000018003057812 */ /* 0x000fe200078ec0ff */
[----:B------:R-:W-:Y:S01]  /*5870*/  ULEA UR43, UR37, UR43, 0x18 ;  /* 0x0000002b252b7291 */ /* 0x000fe2000f8ec0ff */
[----:B------:R-:W1:Y:S01]  /*5880*/  LDC R167, c[0x0][0x370] ;  /* 0x0000dc00ffa77b82 */ /* 0x000e620000000800 */
[----:B------:R-:W-:Y:S01]  /*5890*/  LOP3.LUT R79, R79, 0x600000, RZ, 0xc0, !PT ;  /* 0x006000004f4f7812 */ /* 0x000fe200078ec0ff */
[----:B------:R-:W-:Y:S01]  /*58a0*/  IMAD.MOV.U32 R181, RZ, RZ, RZ ;  /* 0x000000ffffb57224 */ /* 0x000fe200078e00ff */
[----:B------:R-:W-:Y:S01]  /*58b0*/  LOP3.LUT R168, R5, 0x30, R168, 0xf8, !PT ;  /* 0x0000003005a87812 */ /* 0x000fe200078ef8a8 */
[----:B------:R-:W-:Y:S01]  /*58c0*/  UIADD3 UR4, UPT, UPT, UR43, 0x2400, URZ ;  /* 0x000024002b047890 */ /* 0x000fe2000fffe0ff */
[----:B------:R-:W-:Y:S01]  /*58d0*/  IMAD.MOV.U32 R173, RZ, RZ, RZ ;  /* 0x000000ffffad7224 */ /* 0x000fe200078e00ff */
[----:B------:R-:W2:Y:S01]  /*58e0*/  LDCU.64 UR46, c[0x0][0x348] ;  /* 0x00006900ff2e77ac */ /* 0x000ea20008000a00 */
[----:B------:R-:W-:Y:S01]  /*58f0*/  LOP3.LUT R168, R168, 0x1e40, R3, 0xf8, !PT ;  /* 0x00001e40a8a87812 */ /* 0x000fe200078ef803 */
[----:B------:R-:W4:Y:S01]  /*5900*/  LDC R74, c[0x0][0xb0c] ;  /* 0x0002c300ff4a7b82 */ /* 0x000f220000000800 */
[----:B------:R-:W-:Y:S01]  /*5910*/  IMAD.SHL.U32 R3, R166, 0x10, RZ ;  /* 0x00000010a6037824 */ /* 0x000fe200078e00ff */
[----:B------:R-:W-:Y:S01]  /*5920*/  MOV R179, UR4 ;  /* 0x0000000400b37c02 */ /* 0x000fe20008000f00 */
[----:B------:R-:W1:Y:S03]  /*5930*/  LDCU.64 UR38, c[0x0][0x888] ;  /* 0x00011100ff2677ac */ /* 0x000e660008000a00 */
[C---:B------:R-:W-:Y:S01]  /*5940*/  LOP3.LUT R5, R3.reuse, 0x20, RZ, 0xc0, !PT ;  /* 0x0000002003057812 */ /* 0x040fe200078ec0ff */
[----:B------:R-:W3:Y:S01]  /*5950*/  LDS R0, [UR43+0x2f0] ;  /* 0x0002f02bff007984 */ /* 0x000ee20008000800 */
[----:B------:R-:W1:Y:S01]  /*5960*/  LDC R170, c[0x0][0xb20] ;  /* 0x0002c800ffaa7b82 */ /* 0x000e620000000800 */
[----:B------:R-:W-:Y:S01]  /*5970*/  LOP3.LUT R3, R3, 0x40, RZ, 0xc0, !PT ;  /* 0x0000004003037812 */ /* 0x000fe200078ec0ff */
[----:B------:R-:W-:-:S06]  /*5980*/  UIADD3 UR42, UPT, UPT, UR43, 0x400, URZ ;  /* 0x000004002b2a7890 */ /* 0x000fcc000fffe0ff */
[----:B------:R-:W1:Y:S08]  /*5990*/  LDC R73, c[0x0][0xb30] ;  /* 0x0002cc00ff497b82 */ /* 0x000e700000000800 */
[----:B------:R-:W1:Y:S08]  /*59a0*/  LDC.64 R152, c[0x0][0xb10] ;  /* 0x0002c400ff987b82 */ /* 0x000e700000000a00 */
[----:B------:R-:W1:Y:S08]  /*59b0*/  LDC.64 R70, c[0x0][0xb18] ;  /* 0x0002c600ff467b82 */ /* 0x000e700000000a00 */
[----:B------:R-:W1:Y:S01]  /*59c0*/  LDC.64 R148, c[0x0][0x888] ;  /* 0x00022200ff947b82 */ /* 0x000e620000000a00 */
[----:B---3--:R-:W-:-:S07]  /*59d0*/  IMAD.IADD R79, R0, 0x1, R79 ;  /* 0x00000001004f7824 */ /* 0x008fce00078e024f */
[----:B------:R-:W3:Y:S01]  /*59e0*/  LDC.64 R68, c[0x0][0xb28] ;  /* 0x0002ca00ff447b82 */ /* 0x000ee20000000a00 */
[----:B------:R-:W-:-:S05]  /*59f0*/  VIADD R0, R168, UR43 ;  /* 0x0000002ba8007c36 */ /* 0x000fca0008000000 */
[--C-:B------:R-:W-:Y:S02]  /*5a00*/  IADD3 R178, PT, PT, -R5, 0x400, R0.reuse ;  /* 0x0000040005b27810 */ /* 0x100fe40007ffe100 */
[----:B------:R-:W1:Y:S01]  /*5a10*/  LDC.64 R150, c[0x0][0x890] ;  /* 0x00022400ff967b82 */ /* 0x000e620000000a00 */
[----:B------:R-:W-:Y:S02]  /*5a20*/  IADD3 R177, PT, PT, -R3, 0x400, R0 ;  /* 0x0000040003b17810 */ /* 0x000fe40007ffe100 */
[----:B------:R-:W-:-:S05]  /*5a30*/  IMAD.IADD R176, R178, 0x1, -R3 ;  /* 0x00000001b2b07824 */ /* 0x000fca00078e0a03 */
[----:B------:R-:W1:Y:S08]  /*5a40*/  LDC.64 R146, c[0x0][0x8b0] ;  /* 0x00022c00ff927b82 */ /* 0x000e700000000a00 */
[----:B------:R-:W1:Y:S08]  /*5a50*/  LDC.64 R144, c[0x0][0x8a8] ;  /* 0x00022a00ff907b82 */ /* 0x000e700000000a00 */
[----:B--2-4-:R-:W1:Y:S02]  /*5a60*/  LDC R172, c[0x0][0x374] ;  /* 0x0000dd00ffac7b82 */ /* 0x014e640000000800 */
.L_x_125:
[C---:B------:R-:W-:Y:S02]  /*5a70*/  LEA R0, R181.reuse, UR43, 0x3 ;  /* 0x0000002bb5007c11 */ /* 0x040fe4000f8e18ff */
[----:B------:R-:W-:Y:S02]  /*5a80*/  SHF.L.U32 R3, R174, 0x1f, RZ ;  /* 0x0000001fae037819 */ /* 0x000fe400000006ff */
[----:B------:R-:W-:Y:S02]  /*5a90*/  LEA R16, R181, UR43, 0x4 ;  /* 0x0000002bb5107c11 */ /* 0x000fe4000f8e20ff */
[----:B--2---:R-:W2:Y:S02]  /*5aa0*/  SYNCS.PHASECHK.TRANS64.TRYWAIT P0, [R0+URZ+0x240], R3 ;  /* 0x00024003000075a7 */ /* 0x004ea400080011ff */
[----:B-12---:R-:W-:Y:S05]  /*5ab0*/  @!P0 BRA `(.L_x_108) ;  /* 0x0000003400308947 */ /* 0x006fea0003800000 */
.L_x_217:
[----:B------:R-:W4:Y:S01]  /*5ac0*/  LDC.64 R12, c[0x0][0xb10] ;  /* 0x0002c400ff0c7b82 */ /* 0x000f220000000a00 */
[----:B------:R-:W3:Y:S01]  /*5ad0*/  LDS.128 R16, [R16+0x2d0] ;  /* 0x0002d00010107984 */ /* 0x000ee20000000c00 */
[----:B-1----:R-:W-:Y:S01]  /*5ae0*/  ISETP.NE.AND P1, PT, R73, 0x1, PT ;  /* 0x000000014900780c */ /* 0x002fe20003f25270 */
[----:B--2---:R-:W-:Y:S01]  /*5af0*/  VIADD R0, R0, 0x250 ;  /* 0x0000025000007836 */ /* 0x004fe20000000000 */
[----:B------:R-:W-:Y:S04]  /*5b00*/  ISETP.GE.AND P0, PT, R72, 0x1, PT ;  /* 0x000000014800780c */ /* 0x000fe80003f06270 */
[----:B------:R-:W1:Y:S01]  /*5b10*/  LDC.64 R10, c[0x0][0xb18] ;  /* 0x0002c600ff0a7b82 */ /* 0x000e620000000a00 */
[----:B------:R-:W-:Y:S01]  /*5b20*/  PRMT R0, RZ, 0x654, R0 ;  /* 0x00000654ff007816 */ /* 0x000fe20000000000 */
[----:B------:R-:W-:Y:S01]  /*5b30*/  @!PT LDS RZ, [RZ] ;  /* 0x00000000fffff984 */ /* 0x000fe20000000800 */
[----:B------:R-:W-:Y:S01]  /*5b40*/  @!PT LDS RZ, [RZ] ;  /* 0x00000000fffff984 */ /* 0x000fe20000000800 */
[----:B------:R-:W-:Y:S01]  /*5b50*/  @!PT LDS RZ, [RZ] ;  /* 0x00000000fffff984 */ /* 0x000fe20000000800 */
[----:B------:R-:W-:Y:S01]  /*5b60*/  @!PT LDS RZ, [RZ] ;  /* 0x00000000fffff984 */ /* 0x000fe20000000800 */
[----:B------:R2:W-:Y:S06]  /*5b70*/  MEMBAR.ALL.CTA ;  /* 0x0000000000007992 */ /* 0x0005ec0000008000 */
[----:B--2---:R-:W2:Y:S01]  /*5b80*/  FENCE.VIEW.ASYNC.S ;  /* 0x00000000000073c6 */ /* 0x004ea20000000000 */
[----:B------:R-:W1:Y:S08]  /*5b90*/  @!P1 LDC R14, c[0x0][0xb20] ;  /* 0x0002c800ff0e9b82 */ /* 0x000e700000000800 */
[----:B------:R-:W1:Y:S01]  /*5ba0*/  @!P1 LDC R9, c[0x0][0xb0c] ;  /* 0x0002c300ff099b82 */ /* 0x000e620000000800 */
[----:B--2---:R2:W-:Y:S01]  /*5bb0*/  SYNCS.ARRIVE.TRANS64.RED.A1T0 RZ, [R0+URZ], RZ ;  /* 0x000000ff00ff79a7 */ /* 0x0045e200081004ff */
[----:B---3--:R-:W-:Y:S04]  /*5bc0*/  LOP3.LUT P4, RZ, R18, 0x1, RZ, 0xc0, !PT ;  /* 0x0000000112ff7812 */ /* 0x008fe8000788c0ff */
[----:B------:R-:W-:Y:S09]  /*5bd0*/  P2R R180, PR, RZ, 0x10 ;  /* 0x00000010ffb47803 */ /* 0x000ff20000000000 */
[----:B------:R-:W-:Y:S02]  /*5be0*/  @P4 MOV R77, R16 ;  /* 0x00000010004d4202 */ /* 0x000fe40000000f00 */
[----:B------:R-:W-:Y:S01]  /*5bf0*/  @P4 LOP3.LUT R75, R17, 0xffff, RZ, 0xc0, !PT ;  /* 0x0000ffff114b4812 */ /* 0x000fe200078ec0ff */
[----:B--2-4-:R-:W-:Y:S06]  /*5c00*/  @!P0 BRA `(.L_x_109) ;  /* 0x0000000000a48947 */ /* 0x014fec0003800000 */
[----:B------:R-:W-:Y:S01]  /*5c10*/  IMAD.HI.U32 R21, R172, R71, RZ ;  /* 0x00000047ac157227 */ /* 0x000fe200078e00ff */
[----:B------:R-:W-:Y:S02]  /*5c20*/  ISETP.NE.AND P0, PT, R70, 0x1, PT ;  /* 0x000000014600780c */ /* 0x000fe40003f05270 */
[----:B------:R-:W-:Y:S01]  /*5c30*/  ISETP.NE.AND P2, PT, R72, 0x1, PT ;  /* 0x000000014800780c */ /* 0x000fe20003f45270 */
[----:B------:R-:W-:Y:S01]  /*5c40*/  IMAD.HI.U32 R20, R167, R152, RZ ;  /* 0x00000098a7147227 */ /* 0x000fe200078e00ff */
[----:B------:R-:W-:Y:S02]  /*5c50*/  SHF.R.U32.HI R21, RZ, R170, R21 ;  /* 0x000000aaff157219 */ /* 0x000fe40000011615 */
[----:B------:R-:W-:Y:S01]  /*5c60*/  ISETP.NE.AND P3, PT, R74, 0x1, PT ;  /* 0x000000014a00780c */ /* 0x000fe20003f65270 */
[----:B------:R-:W-:Y:S01]  /*5c70*/  IMAD.HI.U32 R24, R77, R152, RZ ;  /* 0x000000984d187227 */ /* 0x000fe200078e00ff */
[----:B------:R-:W-:Y:S02]  /*5c80*/  SHF.R.U32.HI R20, RZ, R153, R20 ;  /* 0x00000099ff147219 */ /* 0x000fe40000011614 */
[----:B------:R-:W-:Y:S01]  /*5c90*/  SEL R3, R172, R21, !P0 ;  /* 0x00000015ac037207 */ /* 0x000fe20004000000 */
[----:B------:R-:W-:Y:S01]  /*5ca0*/  IMAD.HI.U32 R21, R75, R71, RZ ;  /* 0x000000474b157227 */ /* 0x000fe200078e00ff */
[----:B------:R-:W-:Y:S02]  /*5cb0*/  SEL R7, R167, R20, !P3 ;  /* 0x00000014a7077207 */ /* 0x000fe40005800000 */
[----:B------:R-:W-:Y:S01]  /*5cc0*/  SHF.R.U32.HI R24, RZ, R153, R24 ;  /* 0x00000099ff187219 */ /* 0x000fe20000011618 */
[-C--:B------:R-:W-:Y:S04]  /*5cd0*/  IMAD.HI.U32 R20, R3, R68.reuse, RZ ;  /* 0x0000004403147227 */ /* 0x080fe800078e00ff */
[----:B------:R-:W-:Y:S01]  /*5ce0*/  IMAD.HI.U32 R22, R7, R68, RZ ;  /* 0x0000004407167227 */ /* 0x000fe200078e00ff */
[-C--:B------:R-:W-:Y:S02]  /*5cf0*/  @P2 SHF.R.U32.HI R3, RZ, R69.reuse, R20 ;  /* 0x00000045ff032219 */ /* 0x080fe40000011614 */
[----:B------:R-:W-:Y:S02]  /*5d00*/  SHF.R.U32.HI R20, RZ, R170, R21 ;  /* 0x000000aaff147219 */ /* 0x000fe40000011615 */
[----:B------:R-:W-:Y:S01]  /*5d10*/  @P2 SHF.R.U32.HI R7, RZ, R69, R22 ;  /* 0x00000045ff072219 */ /* 0x000fe20000011616 */
[C---:B------:R-:W-:Y:S01]  /*5d20*/  IMAD R2, R72.reuse, R3, RZ ;  /* 0x0000000348027224 */ /* 0x040fe200078e02ff */
[----:B------:R-:W-:Y:S02]  /*5d30*/  SEL R5, R75, R20, !P0 ;  /* 0x000000144b057207 */ /* 0x000fe40004000000 */
[----:B------:R-:W-:Y:S01]  /*5d40*/  SEL R3, R77, R24, !P3 ;  /* 0x000000184d037207 */ /* 0x000fe20005800000 */
[----:B------:R-:W-:Y:S01]  /*5d50*/  IMAD R4, R72, R7, RZ ;  /* 0x0000000748047224 */ /* 0x000fe200078e02ff */
[C---:B------:R-:W-:Y:S01]  /*5d60*/  ISETP.GE.AND P0, PT, R5.reuse, R2, PT ;  /* 0x000000020500720c */ /* 0x040fe20003f06270 */
[----:B------:R-:W-:Y:S03]  /*5d70*/  IMAD.HI.U32 R6, R5, R68, RZ ;  /* 0x0000004405067227 */ /* 0x000fe600078e00ff */
[----:B------:R-:W-:Y:S01]  /*5d80*/  ISETP.GE.OR P0, PT, R3, R4, P0 ;  /* 0x000000040300720c */ /* 0x000fe20000706670 */
[----:B------:R-:W-:Y:S01]  /*5d90*/  IMAD.MOV R4, RZ, RZ, -R3 ;  /* 0x000000ffff047224 */ /* 0x000fe200078e0a03 */
[-C--:B------:R-:W-:Y:S03]  /*5da0*/  SHF.R.U32.HI R6, RZ, R69.reuse, R6 ;  /* 0x00000045ff067219 */ /* 0x080fe60000011606 */
[----:B------:R-:W-:Y:S01]  /*5db0*/  IMAD R77, R74, R4, R77 ;  /* 0x000000044a4d7224 */ /* 0x000fe200078e024d */
[----:B------:R-:W-:Y:S05]  /*5dc0*/  SEL R15, R5, R6, !P2 ;  /* 0x00000006050f7207 */ /* 0x000fea0005000000 */
[----:B------:R-:W-:Y:S02]  /*5dd0*/  IMAD.MOV R6, RZ, RZ, -R15 ;  /* 0x000000ffff067224 */ /* 0x000fe400078e0a0f */
[C---:B------:R-:W-:Y:S04]  /*5de0*/  @!P0 IMAD.HI.U32 R2, R3.reuse, R68, RZ ;  /* 0x0000004403028227 */ /* 0x040fe800078e00ff */
[----:B------:R-:W-:Y:S01]  /*5df0*/  IMAD R6, R72, R6, R5 ;  /* 0x0000000648067224 */ /* 0x000fe200078e0205 */
[----:B------:R-:W-:Y:S04]  /*5e00*/  @!P0 SHF.R.U32.HI R2, RZ, R69, R2 ;  /* 0x00000045ff028219 */ /* 0x000fe80000011602 */
[----:B------:R-:W-:Y:S02]  /*5e10*/  @!P0 SEL R0, R3, R2, !P2 ;  /* 0x0000000203008207 */ /* 0x000fe40005000000 */
[----:B------:R-:W-:Y:S02]  /*5e20*/  IADD3 R2, PT, PT, -R5, RZ, RZ ;  /* 0x000000ff05027210 */ /* 0x000fe40007ffe1ff */
[----:B------:R-:W-:Y:S01]  /*5e30*/  @!P0 IADD3 R8, PT, PT, R15, -R0, RZ ;  /* 0x800000000f088210 */ /* 0x000fe20007ffe0ff */
[----:B------:R-:W-:Y:S02]  /*5e40*/  @!P0 IMAD R0, R7, R6, R0 ;  /* 0x0000000607008224 */ /* 0x000fe400078e0200 */
[----:B------:R-:W-:Y:S02]  /*5e50*/  IMAD R75, R70, R2, R75 ;  /* 0x00000002464b7224 */ /* 0x000fe400078e024b */
[----:B------:R-:W-:Y:S02]  /*5e60*/  @!P0 IMAD R5, R8, R72, R3 ;  /* 0x0000004808058224 */ /* 0x000fe400078e0203 */
[----:B------:R-:W-:Y:S04]  /*5e70*/  @!P0 IMAD.MOV.U32 R3, RZ, RZ, R0 ;  /* 0x000000ffff038224 */ /* 0x000fe800078e0000 */
[----:B------:R-:W-:Y:S02]  /*5e80*/  IMAD R77, R3, R74, R77 ;  /* 0x0000004a034d7224 */ /* 0x000fe400078e024d */
[----:B------:R-:W-:Y:S07]  /*5e90*/  IMAD R75, R5, R70, R75 ;  /* 0x00000046054b7224 */ /* 0x000fee00078e024b */
.L_x_109:
[----:B------:R-:W-:Y:S01]  /*5ea0*/  @!P1 IMAD.HI.U32 R0, R77, R12, RZ ;  /* 0x0000000c4d009227 */ /* 0x000fe200078e00ff */
[----:B-1----:R-:W-:Y:S01]  /*5eb0*/  @!P1 ISETP.NE.AND P0, PT, R10, 0x1, PT ;  /* 0x000000010a00980c */ /* 0x002fe20003f05270 */
[----:B------:R-:W-:Y:S01]  /*5ec0*/  ULOP3.LUT UP0, URZ, UR42, 0x1b0, URZ, 0xc0, !UPT ;  /* 0x000001b02aff7892 */ /* 0x000fe2000f80c0ff */
[----:B------:R-:W-:Y:S01]  /*5ed0*/  @!P1 ISETP.NE.AND P2, PT, R9, 0x1, PT ;  /* 0x000000010900980c */ /* 0x000fe20003f45270 */
[----:B------:R-:W-:Y:S01]  /*5ee0*/  @!P1 IMAD.HI.U32 R3, R75, R11, RZ ;  /* 0x0000000b4b039227 */ /* 0x000fe200078e00ff */
[----:B------:R-:W-:Y:S02]  /*5ef0*/  @!P1 SHF.R.U32.HI R0, RZ, R13, R0 ;  /* 0x0000000dff009219 */ /* 0x000fe40000011600 */
[----:B------:R-:W-:Y:S01]  /*5f00*/  @P4 SHF.R.U32.HI R171, RZ, 0x10, R17 ;  /* 0x00000010ffab4819 */ /* 0x000fe20000011611 */
[----:B------:R-:W-:Y:S01]  /*5f10*/  VIADD R181, R181, 0x1 ;  /* 0x00000001b5b57836 */ /* 0x000fe20000000000 */
[----:B------:R-:W-:Y:S02]  /*5f20*/  @!P1 SHF.R.U32.HI R2, RZ, R14, R3 ;  /* 0x0000000eff029219 */ /* 0x000fe40000011603 */
[----:B------:R-:W-:Y:S02]  /*5f30*/  @!P1 SEL R3, R77, R0, !P2 ;  /* 0x000000004d039207 */ /* 0x000fe40005000000 */
[----:B------:R-:W-:Y:S05]  /*5f40*/  @!P1 SEL R2, R75, R2, !P0 ;  /* 0x000000024b029207 */ /* 0x000fea0004000000 */
[----:B------:R-:W-:Y:S02]  /*5f50*/  @!P1 IMAD.IADD R0, R2, 0x1, -R3 ;  /* 0x0000000102009824 */ /* 0x000fe400078e0a03 */
[----:B------:R-:W-:Y:S02]  /*5f60*/  @!P1 IMAD.IADD R2, R3, 0x1, -R2 ;  /* 0x0000000103029824 */ /* 0x000fe400078e0a02 */
[----:B------:R-:W-:Y:S02]  /*5f70*/  @!P1 IMAD R77, R0, R9, R77 ;  /* 0x00000009004d9224 */ /* 0x000fe400078e024d */
[----:B------:R-:W-:Y:S01]  /*5f80*/  @!P1 IMAD R75, R2, R10, R75 ;  /* 0x0000000a024b9224 */ /* 0x000fe200078e024b */
[----:B------:R-:W-:Y:S06]  /*5f90*/  BRA.U !UP0, `(.L_x_110) ;  /* 0x0000000108407547 */ /* 0x000fec000b800000 */
[----:B------:R-:W1:Y:S01]  /*5fa0*/  LDCU.64 UR8, c[0x4][0x80] ;  /* 0x01001000ff0877ac */ /* 0x000e620008000a00 */
[----:B------:R-:W-:Y:S01]  /*5fb0*/  MOV R3, 0x0 ;  /* 0x0000000000037802 */ /* 0x000fe20000000f00 */
[----:B------:R-:W-:Y:S02]  /*5fc0*/  HFMA2 R12, -RZ, RZ, 0, 5.9604644775390625e-08 ;  /* 0x00000001ff0c7431 */ /* 0x000fe400000001ff */
[----:B------:R-:W-:Y:S02]  /*5fd0*/  IMAD.MOV.U32 R8, RZ, RZ, 0x70 ;  /* 0x00000070ff087424 */ /* 0x000fe400078e00ff */
[----:B------:R-:W-:Y:S01]  /*5fe0*/  IMAD.MOV.U32 R13, RZ, RZ, RZ ;  /* 0x000000ffff0d7224 */ /* 0x000fe200078e00ff */
[----:B------:R-:W2:Y:S01]  /*5ff0*/  LDCU.64 UR6, c[0x4][0x88] ;  /* 0x01001100ff0677ac */ /* 0x000ea20008000a00 */
[----:B------:R-:W3:Y:S01]  /*6000*/  LDC.64 R2, c[0x4][R3] ;  /* 0x0100000003027b82 */ /* 0x000ee20000000a00 */
[----:B------:R-:W4:Y:S01]  /*6010*/  LDCU.64 UR4, c[0x4][0x8] ;  /* 0x01000100ff0477ac */ /* 0x000f220008000a00 */
[----:B-1----:R-:W-:Y:S01]  /*6020*/  MOV R5, UR9 ;  /* 0x0000000900057c02 */ /* 0x002fe20008000f00 */
[----:B------:R-:W-:Y:S01]  /*6030*/  IMAD.U32 R4, RZ, RZ, UR8 ;  /* 0x00000008ff047e24 */ /* 0x000fe2000f8e00ff */
[----:B--2---:R-:W-:Y:S01]  /*6040*/  MOV R7, UR7 ;  /* 0x0000000700077c02 */ /* 0x004fe20008000f00 */
[----:B------:R-:W-:Y:S01]  /*6050*/  IMAD.U32 R6, RZ, RZ, UR6 ;  /* 0x00000006ff067e24 */ /* 0x000fe2000f8e00ff */
[----:B----4-:R-:W-:Y:S01]  /*6060*/  MOV R11, UR5 ;  /* 0x00000005000b7c02 */ /* 0x010fe20008000f00 */
[----:B------:R-:W-:Y:S02]  /*6070*/  IMAD.U32 R10, RZ, RZ, UR4 ;  /* 0x00000004ff0a7e24 */ /* 0x000fe4000f8e00ff */
[----:B------:R-:W-:Y:S07]  /*6080*/  LEPC R20, `(.L_x_110) ;  /* 0x000000001014794e */ /* 0x000fee0000000000 */
[----:B---3-5:R-:W-:Y:S05]  /*6090*/  CALL.ABS.NOINC R2 ;  /* 0x0000000002007343 */ /* 0x028fea0003c00000 */
.L_x_110:
[----:B------:R-:W-:Y:S01]  /*60a0*/  LOP3.LUT P0, RZ, R179, 0x1b0, RZ, 0xc0, !PT ;  /* 0x000001b0b3ff7812 */ /* 0x000fe2000780c0ff */
[----:B------:R-:W-:Y:S11]  /*60b0*/  BSSY.RECONVERGENT B6, `(.L_x_111) ;  /* 0x0000013000067945 */ /* 0x000ff60003800200 */
[----:B------:R-:W-:Y:S01]  /*60c0*/  @!UPT UIADD3 URZ, UPT, UPT, URZ, URZ, URZ ;  /* 0x000000fffffff290 */ /* 0x000fe2000fffe0ff */
[----:B------:R-:W-:Y:S05]  /*60d0*/  @!P0 BRA `(.L_x_112) ;  /* 0x0000000000408947 */ /* 0x000fea0003800000 */
        /* <DEDUP_REMOVED lines=16> */
.L_x_112:
[----:B------:R-:W-:Y:S05]  /*61e0*/  BSYNC.RECONVERGENT B6 ;  /* 0x0000000000067941 */ /* 0x000fea0003800200 */
.L_x_111:
[----:B------:R-:W-:Y:S01]  /*61f0*/  ISETP.NE.U32.AND P3, PT, R150, RZ, PT ;  /* 0x000000ff9600720c */ /* 0x000fe20003f65070 */
[----:B------:R-:W-:Y:S01]  /*6200*/  UISETP.NE.AND UP1, UPT, UR44, URZ, UPT ;  /* 0x000000ff2c00728c */ /* 0x000fe2000bf25270 */
[----:B------:R-:W-:Y:S02]  /*6210*/  ISETP.NE.U32.AND P4, PT, R146, RZ, PT ;  /* 0x000000ff9200720c */ /* 0x000fe40003f85070 */
[----:B------:R-:W-:Y:S02]  /*6220*/  ISETP.NE.AND.EX P3, PT, R151, RZ, PT, P3 ;  /* 0x000000ff9700720c */ /* 0x000fe40003f65330 */
[----:B------:R-:W-:Y:S02]  /*6230*/  PLOP3.LUT P1, PT, PT, PT, PT, 0x8, 0x80 ;  /* 0x000000000080781c */ /* 0x000fe40003f2e170 */
[----:B------:R-:W-:Y:S02]  /*6240*/  PLOP3.LUT P0, PT, PT, PT, UP1, 0x80, 0x8 ;  /* 0x000000000008781c */ /* 0x000fe40003f0f018 */
[----:B------:R-:W-:Y:S02]  /*6250*/  ISETP.NE.AND.EX P4, PT, R147, RZ, PT, P4 ;  /* 0x000000ff9300720c */ /* 0x000fe40003f85340 */
[----:B------:R-:W1:Y:S09]  /*6260*/  @UP1 LDCU.64 UR4, c[0x0][0x888] ;  /* 0x00011100ff0417ac */ /* 0x000e720008000a00 */
[----:B------:R-:W-:Y:S01]  /*6270*/  @P0 PLOP3.LUT P1, PT, P3, PT, PT, 0x80, 0x8 ;  /* 0x000000000008081c */ /* 0x000fe20001f2f070 */
[----:B-1----:R-:W-:Y:S04]  /*6280*/  @UP1 UISETP.NE.U32.AND UP0, UPT, UR4, URZ, UPT ;  /* 0x000000ff0400128c */ /* 0x002fe8000bf05070 */
[----:B------:R-:W-:Y:S04]  /*6290*/  @UP1 UISETP.NE.AND.EX UP0, UPT, UR5, URZ, UPT, UP0 ;  /* 0x000000ff0500128c */ /* 0x000fe8000bf05300 */
[----:B------:R-:W-:Y:S01]  /*62a0*/  @UP1 USEL UR4, URZ, 0xffffffff, UP0 ;  /* 0xffffffffff041887 */ /* 0x000fe20008000000 */
[----:B------:R-:W-:Y:S11]  /*62b0*/  @!P3 BRA `(.L_x_113) ;  /* 0x00000000002cb947 */ /* 0x000ff60003800000 */
[----:B------:R-:W-:Y:S01]  /*62c0*/  ISETP.NE.U32.AND P2, PT, R148, RZ, PT ;  /* 0x000000ff9400720c */ /* 0x000fe20003f45070 */
[----:B------:R-:W-:Y:S03]  /*62d0*/  IMAD.MOV.U32 R164, RZ, RZ, 0x1 ;  /* 0x00000001ffa47424 */ /* 0x000fe600078e00ff */
[----:B------:R-:W-:Y:S11]  /*62e0*/  ISETP.NE.AND.EX P2, PT, R149, RZ, PT, P2 ;  /* 0x000000ff9500720c */ /* 0x000ff60003f45320 */
[----:B------:R-:W-:Y:S02]  /*62f0*/  @!UPT UIADD3 URZ, UPT, UPT, URZ, URZ, URZ ;  /* 0x000000fffffff290 */ /* 0x000fe4000fffe0ff */
[----:B------:R-:W1:Y:S01]  /*6300*/  @P2 LDC.64 R2, c[0x0][0x888] ;  /* 0x00022200ff022b82 */ /* 0x000e620000000a00 */
[----:B------:R-:W-:Y:S04]  /*6310*/  @P2 IMAD R0, R150, UR36, RZ ;  /* 0x0000002496002c24 */ /* 0x000fe8000f8e02ff */
[----:B-1----:R-:W-:Y:S04]  /*6320*/  @P2 IMAD.WIDE R2, R0, 0x4, R2 ;  /* 0x0000000400022825 */ /* 0x002fe800078e0202 */
[----:B------:R-:W-:Y:S01]  /*6330*/  HFMA2 R0, -RZ, RZ, 0, 5.9604644775390625e-08 ;  /* 0x00000001ff007431 */ /* 0x000fe200000001ff */
[----:B-----5:R1:W5:Y:S04]  /*6340*/  @P2 LDG.E R81, desc[UR40][R2.64] ;  /* 0x0000002802512981 */ /* 0x020368000c1e1900 */
[----:B------:R-:W-:Y:S01]  /*6350*/  @!P2 PRMT R164, R0, 0x7610, R164 ;  /* 0x0000761000a4a816 */ /* 0x000fe200000000a4 */
[----:B-1----:R-:W2:Y:S06]  /*6360*/  @!P2 LDC R81, c[0x0][0x880] ;  /* 0x00022000ff51ab82 */ /* 0x002eac0000000800 */
.L_x_113:
[----:B------:R-:W-:Y:S05]  /*6370*/  @!P4 BRA `(.L_x_114) ;  /* 0x000000000020c947 */ /* 0x000fea0003800000 */
[----:B------:R-:W-:Y:S04]  /*6380*/  ISETP.NE.U32.AND P2, PT, R144, RZ, PT ;  /* 0x000000ff9000720c */ /* 0x000fe80003f45070 */
[----:B------:R-:W-:Y:S11]  /*6390*/  ISETP.NE.AND.EX P2, PT, R145, RZ, PT, P2 ;  /* 0x000000ff9100720c */ /* 0x000ff60003f45320 */
[----:B------:R-:W-:Y:S02]  /*63a0*/  @!UPT UIADD3 URZ, UPT, UPT, URZ, URZ, URZ ;  /* 0x000000fffffff290 */ /* 0x000fe4000fffe0ff */
[----:B------:R-:W1:Y:S01]  /*63b0*/  @P2 LDC.64 R2, c[0x0][0x8a8] ;  /* 0x00022a00ff022b82 */ /* 0x000e620000000a00 */
[----:B------:R-:W-:Y:S04]  /*63c0*/  @P2 IMAD R0, R146, UR36, RZ ;  /* 0x0000002492002c24 */ /* 0x000fe8000f8e02ff */
[----:B-1----:R-:W-:Y:S05]  /*63d0*/  @P2 IMAD.WIDE R2, R0, 0x4, R2 ;  /* 0x0000000400022825 */ /* 0x002fea00078e0202 */
[----:B-----5:R1:W5:Y:S02]  /*63e0*/  @P2 LDG.E R78, desc[UR40][R2.64] ;  /* 0x00000028024e2981 */ /* 0x020364000c1e1900 */
[----:B-1----:R-:W3:Y:S02]  /*63f0*/  @!P2 LDC R78, c[0x0][0x8a0] ;  /* 0x00022800ff4eab82 */ /* 0x002ee40000000800 */
.L_x_114:
[----:B--2--5:R-:W-:Y:S01]  /*6400*/  @P0 FSETP.NEU.AND P4, PT, R81, RZ, PT ;  /* 0x000000ff5100020b */ /* 0x024fe20003f8d000 */
[----:B------:R-:W-:Y:S01]  /*6410*/  IMAD.U32 R0, RZ, RZ, UR4 ;  /* 0x00000004ff007e24 */ /* 0x000fe2000f8e00ff */
[----:B------:R-:W-:Y:S01]  /*6420*/  @P0 LOP3.LUT P2, RZ, R164, 0xff, RZ, 0xc0, !PT ;  /* 0x000000ffa4ff0812 */ /* 0x000fe2000784c0ff */
[----:B------:R-:W-:Y:S01]  /*6430*/  BSSY B1, `(.L_x_115) ;  /* 0x000003d000017945 */ /* 0x000fe20003800000 */
[----:B------:R-:W-:Y:S01]  /*6440*/  @P0 SEL R3, RZ, 0xffffffff, P4 ;  /* 0xffffffffff030807 */ /* 0x000fe20002000000 */
[C---:B------:R-:W-:Y:S01]  /*6450*/  IMAD R64, R76.reuse, 0x40, R79 ;  /* 0x000000404c407824 */ /* 0x040fe200078e024f */
[----:B------:R-:W-:Y:S02]  /*6460*/  LEA R156, R76, UR43, 0x3 ;  /* 0x0000002b4c9c7c11 */ /* 0x000fe4000f8e18ff */
[----:B------:R-:W-:Y:S02]  /*6470*/  CS2R R86, SRZ ;  /* 0x0000000000567805 */ /* 0x000fe4000001ff00 */
[----:B------:R-:W-:Y:S02]  /*6480*/  @P1 SEL R3, R0, R3, !P2 ;  /* 0x0000000300031207 */ /* 0x000fe40005000000 */
[----:B------:R-:W-:Y:S02]  /*6490*/  CS2R R84, SRZ ;  /* 0x0000000000547805 */ /* 0x000fe4000001ff00 */
[----:B------:R-:W-:Y:S02]  /*64a0*/  SHF.L.U32 R5, R175, 0x1f, RZ ;  /* 0x0000001faf057819 */ /* 0x000fe400000006ff */
[----:B------:R-:W-:Y:S02]  /*64b0*/  CS2R R90, SRZ ;  /* 0x00000000005a7805 */ /* 0x000fe4000001ff00 */
[----:B------:R-:W-:Y:S02]  /*64c0*/  @P0 LOP3.LUT R3, R3, 0x1, RZ, 0xc0, !PT ;  /* 0x0000000103030812 */ /* 0x000fe400078ec0ff */
[----:B------:R-:W-:Y:S02]  /*64d0*/  CS2R R88, SRZ ;  /* 0x0000000000587805 */ /* 0x000fe4000001ff00 */
[----:B------:R-:W-:Y:S02]  /*64e0*/  PLOP3.LUT P5, PT, PT, PT, PT, 0x8, 0x80 ;  /* 0x000000000080781c */ /* 0x000fe40003fae170 */
[----:B------:R-:W-:Y:S02]  /*64f0*/  CS2R R98, SRZ ;  /* 0x0000000000627805 */ /* 0x000fe4000001ff00 */
[----:B------:R-:W-:Y:S02]  /*6500*/  ISETP.NE.U32.OR P1, PT, R3, 0x1, !P0 ;  /* 0x000000010300780c */ /* 0x000fe40004725470 */
[----:B------:R-:W-:Y:S02]  /*6510*/  CS2R R96, SRZ ;  /* 0x0000000000607805 */ /* 0x000fe4000001ff00 */
[----:B------:R-:W-:Y:S02]  /*6520*/  CS2R R94, SRZ ;  /* 0x00000000005e7805 */ /* 0x000fe4000001ff00 */
[----:B------:R-:W-:Y:S07]  /*6530*/  CS2R R92, SRZ ;  /* 0x00000000005c7805 */ /* 0x000fee000001ff00 */
[----:B------:R-:W-:Y:S04]  /*6540*/  @P1 SHF.L.U32 R2, R173, 0x1f, RZ ;  /* 0x0000001fad021819 */ /* 0x000fe800000006ff */
[----:B------:R-:W1:Y:S01]  /*6550*/  @P1 SYNCS.PHASECHK.TRANS64.TRYWAIT P0, [UR43+0x220], R2 ;  /* 0x00022002ff0015a7 */ /* 0x000e62000800112b */
[----:B------:R2:W4:Y:S01]  /*6560*/  SYNCS.PHASECHK.TRANS64.TRYWAIT P4, [R156+URZ+0x260], R5 ;  /* 0x000260059c0075a7 */ /* 0x00052200080811ff */
[----:B-1----:R-:W-:Y:S01]  /*6570*/  @P1 PLOP3.LUT P5, PT, P0, PT, PT, 0x8, 0x80 ;  /* 0x000000000080181c */ /* 0x002fe200007ae170 */
[----:B------:R-:W-:Y:S01]  /*6580*/  @!UPT UIADD3 URZ, UPT, UPT, URZ, URZ, URZ ;  /* 0x000000fffffff290 */ /* 0x000fe2000fffe0ff */
[----:B--2-4-:R-:W-:Y:S11]  /*6590*/  @!P1 BRA `(.L_x_116) ;  /* 0x0000000000989947 */ /* 0x014ff60003800000 */
[----:B------:R-:W-:Y:S01]  /*65a0*/  ISETP.NE.U32.AND P0, PT, RZ, UR38, PT ;  /* 0x00000026ff007c0c */ /* 0x000fe2000bf05070 */
[----:B------:R-:W-:Y:S01]  /*65b0*/  BSSY B0, `(.L_x_117) ;  /* 0x0000016000007945 */ /* 0x000fe20003800000 */
[----:B------:R-:W-:Y:S02]  /*65c0*/  FSETP.NEU.AND P2, PT, R81, RZ, PT ;  /* 0x000000ff5100720b */ /* 0x000fe40003f4d000 */
[----:B------:R-:W-:Y:S02]  /*65d0*/  CS2R R94, SRZ ;  /* 0x00000000005e7805 */ /* 0x000fe4000001ff00 */
[----:B------:R-:W-:Y:S02]  /*65e0*/  ISETP.NE.AND.EX P0, PT, RZ, UR39, PT, P0 ;  /* 0x00000027ff007c0c */ /* 0x000fe4000bf05300 */
[----:B------:R-:W-:Y:S02]  /*65f0*/  CS2R R92, SRZ ;  /* 0x00000000005c7805 */ /* 0x000fe4000001ff00 */
[----:B------:R-:W-:Y:S02]  /*6600*/  LOP3.LUT P1, RZ, R164, 0xff, RZ, 0xc0, !PT ;  /* 0x000000ffa4ff7812 */ /* 0x000fe4000782c0ff */
[----:B------:R-:W-:Y:S02]  /*6610*/  CS2R R98, SRZ ;  /* 0x0000000000627805 */ /* 0x000fe4000001ff00 */
[----:B------:R-:W-:Y:S02]  /*6620*/  SEL R0, RZ, 0xffffffff, P2 ;  /* 0xffffffffff007807 */ /* 0x000fe40001000000 */
[----:B------:R-:W-:Y:S02]  /*6630*/  CS2R R96, SRZ ;  /* 0x0000000000607805 */ /* 0x000fe4000001ff00 */
[----:B------:R-:W-:Y:S02]  /*6640*/  SEL R3, RZ, 0xffffffff, P0 ;  /* 0xffffffffff037807 */ /* 0x000fe40000000000 */
[----:B------:R-:W-:Y:S02]  /*6650*/  CS2R R90, SRZ ;  /* 0x00000000005a7805 */ /* 0x000fe4000001ff00 */
[----:B------:R-:W-:Y:S02]  /*6660*/  CS2R R88, SRZ ;  /* 0x0000000000587805 */ /* 0x000fe4000001ff00 */
[----:B------:R-:W-:Y:S02]  /*6670*/  CS2R R86, SRZ ;  /* 0x0000000000567805 */ /* 0x000fe4000001ff00 */
[----:B------:R-:W-:Y:S02]  /*6680*/  @P3 SEL R0, R3, R0, !P1 ;  /* 0x0000000003003207 */ /* 0x000fe40004800000 */
[----:B------:R-:W-:Y:S02]  /*6690*/  CS2R R84, SRZ ;  /* 0x0000000000547805 */ /* 0x000fe4000001ff00 */
[----:B------:R-:W-:Y:S04]  /*66a0*/  LOP3.LUT R0, R0, 0x1, RZ, 0xc0, !PT ;  /* 0x0000000100007812 */ /* 0x000fe800078ec0ff */
[----:B------:R-:W-:Y:S01]  /*66b0*/  ISETP.NE.U32.AND P0, PT, R0, 0x1, PT ;  /* 0x000000010000780c */ /* 0x000fe20003f05070 */
[----:B------:R-:W-:Y:S01]  /*66c0*/  @!UPT UIADD3 URZ, UPT, UPT, URZ, URZ, URZ ;  /* 0x000000fffffff290 */ /* 0x000fe2000fffe0ff */
[----:B------:R-:W-:Y:S11]  /*66d0*/  @!P5 BRA `(.L_x_118) ;  /* 0x00000000000cd947 */ /* 0x000ff60003800000 */
[----:B------:R-:W-:Y:S04]  /*66e0*/  SHF.L.U32 R3, R173, 0x1f, RZ ;  /* 0x0000001fad037819 */ /* 0x000fe800000006ff */
[----:B------:R-:W1:Y:S02]  /*66f0*/  SYNCS.PHASECHK.TRANS64.TRYWAIT P1, [UR43+0x220], R3 ;  /* 0x00022003ff0075a7 */ /* 0x000e64000802112b */
[----:B-1----:R-:W-:Y:S05]  /*6700*/  @!P1 BRA `(.L_x_119) ;  /* 0x0000002800309947 */ /* 0x002fea0003800000 */
.L_x_118:
[----:B------:R-:W-:Y:S05]  /*6710*/  BSYNC B0 ;  /* 0x0000000000007941 */ /* 0x000fea0003800000 */
.L_x_117:
[----:B------:R2:W4:Y:S01]  /*6720*/  @P0 LDS.128 R92, [R168+UR43+0x400] ;  /* 0x0004002ba85c0984 */ /* 0x0005220008000c00 */
[----:B------:R-:W-:Y:S01]  /*6730*/  UIADD3 UR4, UPT, UPT, UR43, 0x228, URZ ;  /* 0x000002282b047890 */ /* 0x000fe2000fffe0ff */
[----:B------:R-:W-:Y:S02]  /*6740*/  LOP3.LUT R173, R173, 0x1, RZ, 0x3c, !PT ;  /* 0x00000001adad7812 */ /* 0x000fe400078e3cff */
[----:B------:R2:W1:Y:S01]  /*6750*/  @P0 LDS.128 R96, [R178+0x10] ;  /* 0x00001000b2600984 */ /* 0x0004620000000c00 */
[----:B------:R-:W-:Y:S03]  /*6760*/  UPRMT UR4, UR37, 0x654, UR4 ;  /* 0x0000065425047896 */ /* 0x000fe60008000004 */
[----:B------:R2:W1:Y:S04]  /*6770*/  @P0 LDS.128 R88, [R177+0x20] ;  /* 0x00002000b1580984 */ /* 0x0004680000000c00 */
[----:B------:R2:W1:Y:S01]  /*6780*/  @P0 LDS.128 R84, [R176+0x30] ;  /* 0x00003000b0540984 */ /* 0x0004620000000c00 */
[----:B------:R-:W-:Y:S01]  /*6790*/  @!PT LDS RZ, [RZ] ;  /* 0x00000000fffff984 */ /* 0x000fe20000000800 */
[----:B------:R-:W-:Y:S01]  /*67a0*/  @!PT LDS RZ, [RZ] ;  /* 0x00000000fffff984 */ /* 0x000fe20000000800 */
[----:B------:R-:W-:Y:S01]  /*67b0*/  @!PT LDS RZ, [RZ] ;  /* 0x00000000fffff984 */ /* 0x000fe20000000800 */
[----:B------:R-:W-:Y:S01]  /*67c0*/  @!PT LDS RZ, [RZ] ;  /* 0x00000000fffff984 */ /* 0x000fe20000000800 */
[----:B------:R5:W-:Y:S06]  /*67d0*/  MEMBAR.ALL.CTA ;  /* 0x0000000000007992 */ /* 0x000bec0000008000 */
[----:B-----5:R-:W5:Y:S02]  /*67e0*/  FENCE.VIEW.ASYNC.S ;  /* 0x00000000000073c6 */ /* 0x020f640000000000 */
[----:B-----5:R-:W-:Y:S01]  /*67f0*/  SYNCS.ARRIVE.TRANS64.RED.A1T0 RZ, [UR4], RZ ;  /* 0x000000ffffff79a7 */ /* 0x020fe20008100404 */
.L_x_116:
[----:B------:R-:W-:Y:S05]  /*6800*/  BSYNC B1 ;  /* 0x0000000000017941 */ /* 0x000fea0003800000 */
.L_x_115:
[----:B-1----:R-:W-:Y:S04]  /*6810*/  SHF.R.U32.HI R0, RZ, 0x15, R64 ;  /* 0x00000015ff007819 */ /* 0x002fe80000011640 */
[----:B------:R-:W-:Y:S01]  /*6820*/  LOP3.LUT P0, RZ, R0, 0x3, R169, 0x48, !PT ;  /* 0x0000000300ff7812 */ /* 0x000fe200078048a9 */
[----:B------:R-:W-:Y:S01]  /*6830*/  @!UPT UIADD3 URZ, UPT, UPT, URZ, URZ, URZ ;  /* 0x000000fffffff290 */ /* 0x000fe2000fffe0ff */
[----:B------:R-:W-:Y:S11]  /*6840*/  @P4 BRA `(.L_x_120) ;  /* 0x0000000000084947 */ /* 0x000ff60003800000 */
[----:B------:R-:W1:Y:S02]  /*6850*/  SYNCS.PHASECHK.TRANS64.TRYWAIT P1, [R156+URZ+0x260], R5 ;  /* 0x000260059c0075a7 */ /* 0x000e6400080211ff */
[----:B-1----:R-:W-:Y:S05]  /*6860*/  @!P1 BRA `(.L_x_121) ;  /* 0x0000002400f09947 */ /* 0x002fea0003800000 */
.L_x_120:
[----:B------:R-:W-:Y:S05]  /*6870*/  @!P0 BRA `(.L_x_122) ;  /* 0x0000000000408947 */ /* 0x000fea0003800000 */
[----:B------:R-:W1:Y:S01]  /*6880*/  LDCU.64 UR8, c[0x4][0x70] ;  /* 0x01000e00ff0877ac */ /* 0x000e620008000a00 */
[----:B------:R-:W-:Y:S01]  /*6890*/  MOV R3, 0x0 ;  /* 0x0000000000037802 */ /* 0x000fe20000000f00 */
[----:B------:R-:W-:Y:S02]  /*68a0*/  HFMA2 R12, -RZ, RZ, 0, 5.9604644775390625e-08 ;  /* 0x00000001ff0c7431 */ /* 0x000fe400000001ff */
[----:B------:R-:W-:Y:S02]  /*68b0*/  IMAD.MOV.U32 R8, RZ, RZ, 0x192 ;  /* 0x00000192ff087424 */ /* 0x000fe400078e00ff */
[----:B------:R-:W-:Y:S01]  /*68c0*/  IMAD.MOV.U32 R13, RZ, RZ, RZ ;  /* 0x000000ffff0d7224 */ /* 0x000fe200078e00ff */
[----:B------:R-:W5:Y:S01]  /*68d0*/  LDCU.64 UR6, c[0x4][0x78] ;  /* 0x01000f00ff0677ac */ /* 0x000f620008000a00 */
[----:B------:R-:W2:Y:S01]  /*68e0*/  LDC.64 R2, c[0x4][R3] ;  /* 0x0100000003027b82 */ /* 0x000ea20000000a00 */
[----:B------:R-:W3:Y:S01]  /*68f0*/  LDCU.64 UR4, c[0x4][0x10] ;  /* 0x01000200ff0477ac */ /* 0x000ee20008000a00 */
[----:B-1----:R-:W-:Y:S01]  /*6900*/  MOV R5, UR9 ;  /* 0x0000000900057c02 */ /* 0x002fe20008000f00 */
[----:B------:R-:W-:Y:S01]  /*6910*/  IMAD.U32 R4, RZ, RZ, UR8 ;  /* 0x00000008ff047e24 */ /* 0x000fe2000f8e00ff */
[----:B-----5:R-:W-:Y:S01]  /*6920*/  MOV R7, UR7 ;  /* 0x0000000700077c02 */ /* 0x020fe20008000f00 */
[----:B------:R-:W-:Y:S01]  /*6930*/  IMAD.U32 R6, RZ, RZ, UR6 ;  /* 0x00000006ff067e24 */ /* 0x000fe2000f8e00ff */
[----:B---3--:R-:W-:Y:S01]  /*6940*/  MOV R11, UR5 ;  /* 0x00000005000b7c02 */ /* 0x008fe20008000f00 */
[----:B------:R-:W-:Y:S02]  /*6950*/  IMAD.U32 R10, RZ, RZ, UR4 ;  /* 0x00000004ff0a7e24 */ /* 0x000fe4000f8e00ff */
[----:B------:R-:W-:Y:S07]  /*6960*/  LEPC R20, `(.L_x_122) ;  /* 0x000000001014794e */ /* 0x000fee0000000000 */
[----:B--2-4-:R-:W-:Y:S05]  /*6970*/  CALL.ABS.NOINC R2 ;  /* 0x0000000002007343 */ /* 0x014fea0003c00000 */
.L_x_122:
[----:B------:R-:W-:Y:S01]  /*6980*/  LOP3.LUT P0, RZ, R166, 0x60, RZ, 0xc0, !PT ;  /* 0x00000060a6ff7812 */ /* 0x000fe2000780c0ff */
[----:B------:R-:W-:Y:S05]  /*6990*/  WARPSYNC.ALL ;  /* 0x0000000000007948 */ /* 0x000fea0003800000 */
[----:B------:R-:W-:Y:S01]  /*69a0*/  R2UR UR4, R64 ;  /* 0x00000000400472ca */ /* 0x000fe200000e0000 */
[----:B------:R-:W-:Y:S01]  /*69b0*/  BSSY.RECONVERGENT B0, `(.L_x_123) ;  /* 0x0000121000007945 */ /* 0x000fe20003800200 */
[-C--:B----4-:R-:W-:Y:S02]  /*69c0*/  F2FP.F16.E5M2.UNPACK_B R82, R92.reuse ;  /* 0x0000005cff52723e */ /* 0x090fe400020004ff */
[----:B------:R-:W-:Y:S02]  /*69d0*/  F2FP.F16.E5M2.UNPACK_B R109, R92.H1 ;  /* 0x0000005cff6d723e */ /* 0x000fe400030004ff */
[-C--:B------:R-:W-:Y:S01]  /*69e0*/  F2FP.F16.E5M2.UNPACK_B R107, R93.reuse ;  /* 0x0000005dff6b723e */ /* 0x080fe200020004ff */
[--C-:B------:R-:W-:Y:S01]  /*69f0*/  HADD2.F32 R80, -RZ, R82.reuse.H0_H0 ;  /* 0x20000052ff507230 */ /* 0x100fe20000004100 */
[----:B------:R-:W-:Y:S01]  /*6a00*/  F2FP.F16.E5M2.UNPACK_B R105, R93.H1 ;  /* 0x0000005dff69723e */ /* 0x000fe200030004ff */
[----:B------:R-:W-:Y:S01]  /*6a10*/  HADD2.F32 R82, -RZ, R82.H1_H1 ;  /* 0x30000052ff527230 */ /* 0x000fe20000004100 */
[-C--:B------:R-:W-:Y:S01]  /*6a20*/  F2FP.F16.E5M2.UNPACK_B R130, R84.reuse ;  /* 0x00000054ff82723e */ /* 0x080fe200020004ff */
[--C-:B------:R-:W-:Y:S01]  /*6a30*/  HADD2.F32 R83, -RZ, R109.reuse.H0_H0 ;  /* 0x2000006dff537230 */ /* 0x100fe20000004100 */
[----:B------:R-:W-:Y:S01]  /*6a40*/  F2FP.F16.E5M2.UNPACK_B R132, R84.H1 ;  /* 0x00000054ff84723e */ /* 0x000fe200030004ff */
[----:B------:R-:W3:Y:S01]  /*6a50*/  LDTM.x64 R4, tmem[UR4] ;  /* 0x00000004000479ee */ /* 0x000ee20008340000 */
[----:B------:R-:W-:Y:S01]  /*6a60*/  NOP ;  /* 0x0000000000007918 */ /* 0x000fe20000000000 */
[----:B------:R-:W-:Y:S01]  /*6a70*/  R2UR UR5, R156 ;  /* 0x000000009c0572ca */ /* 0x000fe200000e0000 */
[--C-:B------:R-:W-:Y:S01]  /*6a80*/  HADD2.F32 R129, -RZ, R130.reuse.H0_H0 ;  /* 0x20000082ff817230 */ /* 0x100fe20000004100 */
[----:B------:R-:W-:Y:S01]  /*6a90*/  F2FP.F16.E5M2.UNPACK_B R93, R94 ;  /* 0x0000005eff5d723e */ /* 0x000fe200020004ff */
[----:B------:R-:W-:Y:S01]  /*6aa0*/  HADD2.F32 R130, -RZ, R130.H1_H1 ;  /* 0x30000082ff827230 */ /* 0x000fe20000004100 */
[-C--:B------:R-:W-:Y:S01]  /*6ab0*/  F2FP.F16.E5M2.UNPACK_B R134, R85.reuse ;  /* 0x00000055ff86723e */ /* 0x080fe200020004ff */
[----:B------:R-:W-:Y:S01]  /*6ac0*/  HADD2.F32 R84, -RZ, R109.H1_H1 ;  /* 0x3000006dff547230 */ /* 0x000fe20000004100 */
[----:B------:R-:W-:Y:S01]  /*6ad0*/  F2FP.F16.E5M2.UNPACK_B R136, R85.H1 ;  /* 0x00000055ff88723e */ /* 0x000fe200030004ff */
[--C-:B------:R-:W-:Y:S01]  /*6ae0*/  HADD2.F32 R85, -RZ, R107.reuse.H0_H0 ;  /* 0x2000006bff557230 */ /* 0x100fe20000004100 */
[-C--:B------:R-:W-:Y:S01]  /*6af0*/  F2FP.F16.E5M2.UNPACK_B R138, R86.reuse ;  /* 0x00000056ff8a723e */ /* 0x080fe200020004ff */
[--C-:B------:R-:W-:Y:S01]  /*6b00*/  HADD2.F32 R133, -RZ, R134.reuse.H0_H0 ;  /* 0x20000086ff857230 */ /* 0x100fe20000004100 */
[----:B------:R-:W-:Y:S01]  /*6b10*/  F2FP.F16.E5M2.UNPACK_B R140, R86.H1 ;  /* 0x00000056ff8c723e */ /* 0x000fe200030004ff */
[----:B------:R-:W-:Y:S01]  /*6b20*/  HADD2.F32 R86, -RZ, R107.H1_H1 ;  /* 0x3000006bff567230 */ /* 0x000fe20000004100 */
[----:B------:R-:W-:Y:S01]  /*6b30*/  F2FP.F16.E5M2.UNPACK_B R142, R87 ;  /* 0x00000057ff8e723e */ /* 0x000fe200020004ff */
[----:B------:R-:W-:Y:S01]  /*6b40*/  UIADD3 UR5, UPT, UPT, UR5, 0x280, URZ ;  /* 0x0000028005057890 */ /* 0x000fe2000fffe0ff */
[----:B------:R-:W-:Y:S01]  /*6b50*/  HADD2.F32 R134, -RZ, R134.H1_H1 ;  /* 0x30000086ff867230 */ /* 0x000fe20000004100 */
[----:B------:R-:W-:Y:S01]  /*6b60*/  F2FP.F16.E5M2.UNPACK_B R114, R88 ;  /* 0x00000058ff72723e */ /* 0x000fe200020004ff */
[--C-:B------:R-:W-:Y:S01]  /*6b70*/  HADD2.F32 R137, -RZ, R138.reuse.H0_H0 ;  /* 0x2000008aff897230 */ /* 0x100fe20000004100 */
[----:B------:R-:W-:Y:S01]  /*6b80*/  UPRMT UR5, UR37, 0x654, UR5 ;  /* 0x0000065425057896 */ /* 0x000fe20008000005 */
[----:B------:R-:W-:Y:S01]  /*6b90*/  HADD2.F32 R138, -RZ, R138.H1_H1 ;  /* 0x3000008aff8a7230 */ /* 0x000fe20000004100 */
[-C--:B------:R-:W-:Y:S01]  /*6ba0*/  F2FP.F16.E5M2.UNPACK_B R118, R89.reuse ;  /* 0x00000059ff76723e */ /* 0x080fe200020004ff */
[--C-:B------:R-:W-:Y:S01]  /*6bb0*/  HADD2.F32 R113, -RZ, R114.reuse.H0_H0 ;  /* 0x20000072ff717230 */ /* 0x100fe20000004100 */
[----:B------:R-:W-:Y:S01]  /*6bc0*/  F2FP.F16.E5M2.UNPACK_B R120, R89.H1 ;  /* 0x00000059ff78723e */ /* 0x000fe200030004ff */
[C---:B---3--:R-:W-:Y:S01]  /*6bd0*/  FMUL R4, R78.reuse, R4 ;  /* 0x000000044e047220 */ /* 0x048fe20000400000 */
[C---:B------:R-:W-:Y:S01]  /*6be0*/  FMUL R5, R78.reuse, R5 ;  /* 0x000000054e057220 */ /* 0x040fe20000400000 */
[C---:B------:R-:W-:Y:S01]  /*6bf0*/  FMUL R8, R78.reuse, R8 ;  /* 0x000000084e087220 */ /* 0x040fe20000400000 */
[C---:B------:R-:W-:Y:S01]  /*6c00*/  FMUL R9, R78.reuse, R9 ;  /* 0x000000094e097220 */ /* 0x040fe20000400000 */
[----:B------:R-:W-:Y:S01]  /*6c10*/  SYNCS.ARRIVE.TRANS64.RED.A1T0 RZ, [UR5], RZ ;  /* 0x000000ffffff79a7 */ /* 0x000fe20008100405 */
[C---:B------:R-:W-:Y:S01]  /*6c20*/  FFMA R4, R81.reuse, R80, R4 ;  /* 0x0000005051047223 */ /* 0x040fe20000000004 */
[C---:B------:R-:W-:Y:S01]  /*6c30*/  FFMA R5, R81.reuse, R82, R5 ;  /* 0x0000005251057223 */ /* 0x040fe20000000005 */
[----:B------:R-:W-:Y:S02]  /*6c40*/  HADD2.F32 R89, -RZ, R93.H0_H0 ;  /* 0x2000005dff597230 */ /* 0x000fe40000004100 */
[C---:B------:R-:W-:Y:S01]  /*6c50*/  FMUL R12, R78.reuse, R12 ;  /* 0x0000000c4e0c7220 */ /* 0x040fe20000400000 */
        /* <DEDUP_REMOVED lines=11> */
[----:B------:R-:W-:Y:S02]  /*6d10*/  HADD2.F32 R114, -RZ, R114.H1_H1 ;  /* 0x30000072ff727230 */ /* 0x000fe40000004100 */
[C---:B------:R-:W-:Y:S01]  /*6d20*/  FMUL R32, R78.reuse, R36 ;  /* 0x000000244e207220 */ /* 0x040fe20000400000 */
[C---:B------:R-:W-:Y:S01]  /*6d30*/  FMUL R33, R78.reuse, R37 ;  /* 0x000000254e217220 */ /* 0x040fe20000400000 */
[--C-:B------:R-:W-:Y:S02]  /*6d40*/  HADD2.F32 R117, -RZ, R118.reuse.H0_H0 ;  /* 0x20000076ff757230 */ /* 0x100fe40000004100 */
[C---:B------:R-:W-:Y:S01]  /*6d50*/  FMUL R36, R78.reuse, R40 ;  /* 0x000000284e247220 */ /* 0x040fe20000400000 */
[----:B------:R-:W-:Y:S02]  /*6d60*/  HADD2.F32 R118, -RZ, R118.H1_H1 ;  /* 0x30000076ff767230 */ /* 0x000fe40000004100 */
        /* <DEDUP_REMOVED lines=8> */
[----:B------:R-:W-:Y:S01]  /*6df0*/  F2FP.F16.E5M2.UNPACK_B R92, R94.H1 ;  /* 0x0000005eff5c723e */ /* 0x000fe200030004ff */
[C---:B------:R-:W-:Y:S01]  /*6e00*/  FMUL R53, R78.reuse, R57 ;  /* 0x000000394e357220 */ /* 0x040fe20000400000 */
[C---:B------:R-:W-:Y:S01]  /*6e10*/  FMUL R56, R78.reuse, R60 ;  /* 0x0000003c4e387220 */ /* 0x040fe20000400000 */
[----:B------:R-:W-:Y:S01]  /*6e20*/  F2FP.F16.E5M2.UNPACK_B R141, R87.H1 ;  /* 0x00000057ff8d723e */ /* 0x000fe200030004ff */
[C---:B------:R-:W-:Y:S01]  /*6e30*/  FMUL R57, R78.reuse, R61 ;  /* 0x0000003d4e397220 */ /* 0x040fe20000400000 */
[----:B------:R-:W-:Y:S02]  /*6e40*/  HADD2.F32 R80, -RZ, R142.H1_H1 ;  /* 0x3000008eff507230 */ /* 0x000fe40000004100 */
[C---:B------:R-:W-:Y:S01]  /*6e50*/  FMUL R60, R78.reuse, R64 ;  /* 0x000000404e3c7220 */ /* 0x040fe20000400000 */
[----:B------:R-:W-:Y:S01]  /*6e60*/  F2FP.F16.E5M2.UNPACK_B R116, R88.H1 ;  /* 0x00000058ff74723e */ /* 0x000fe200030004ff */
[C---:B------:R-:W-:Y:S01]  /*6e70*/  FMUL R61, R78.reuse, R65 ;  /* 0x000000414e3d7220 */ /* 0x040fe20000400000 */
[C---:B------:R-:W-:Y:S01]  /*6e80*/  FMUL R6, R78.reuse, R6 ;  /* 0x000000064e067220 */ /* 0x040fe20000400000 */
[----:B------:R-:W-:Y:S01]  /*6e90*/  F2FP.F16.E5M2.UNPACK_B R94, R95 ;  /* 0x0000005fff5e723e */ /* 0x000fe200020004ff */
[C---:B------:R-:W-:Y:S01]  /*6ea0*/  FMUL R7, R78.reuse, R7 ;  /* 0x000000074e077220 */ /* 0x040fe20000400000 */
[--C-:B------:R-:W-:Y:S02]  /*6eb0*/  HADD2.F32 R87, -RZ, R105.reuse.H0_H0 ;  /* 0x20000069ff577230 */ /* 0x100fe40000004100 */
[C---:B------:R-:W-:Y:S01]  /*6ec0*/  FFMA R6, R81.reuse, R83, R6 ;  /* 0x0000005351067223 */ /* 0x040fe20000000006 */
[----:B------:R-:W-:Y:S01]  /*6ed0*/  F2FP.F16.E5M2.UNPACK_B R122, R90 ;  /* 0x0000005aff7a723e */ /* 0x000fe200020004ff */
[C---:B------:R-:W-:Y:S01]  /*6ee0*/  FFMA R7, R81.reuse, R84, R7 ;  /* 0x0000005451077223 */ /* 0x040fe20000000007 */
[C---:B------:R-:W-:Y:S01]  /*6ef0*/  FFMA R8, R81.reuse, R85, R8 ;  /* 0x0000005551087223 */ /* 0x040fe20000000008 */
[----:B------:R-:W-:Y:S01]  /*6f00*/  F2FP.F16.E5M2.UNPACK_B R124, R90.H1 ;  /* 0x0000005aff7c723e */ /* 0x000fe200030004ff */
[----:B------:R-:W-:Y:S02]  /*6f10*/  HADD2.F32 R88, -RZ, R105.H1_H1 ;  /* 0x30000069ff587230 */ /* 0x000fe40000004100 */
[----:B------:R-:W-:Y:S01]  /*6f20*/  FFMA R9, R81, R86, R9 ;  /* 0x0000005651097223 */ /* 0x000fe20000000009 */
[----:B------:R-:W-:Y:S01]  /*6f30*/  F2FP.SATFINITE.E5M2.F32.PACK_AB_MERGE_C R156, R7, R6, RZ ;  /* 0x00000006079c723e */ /* 0x000fe200048060ff */
[----:B------:R-:W-:Y:S02]  /*6f40*/  HADD2.F32 R90, -RZ, R93.H1_H1 ;  /* 0x3000005dff5a7230 */ /* 0x000fe40000004100 */
[C---:B------:R-:W-:Y:S01]  /*6f50*/  FMUL R10, R78.reuse, R10 ;  /* 0x0000000a4e0a7220 */ /* 0x040fe20000400000 */
[--C-:B------:R-:W-:Y:S01]  /*6f60*/  HADD2.F32 R93, -RZ, R94.reuse.H0_H0 ;  /* 0x2000005eff5d7230 */ /* 0x100fe20000004100 */
[----:B------:R-:W-:Y:S01]  /*6f70*/  F2FP.SATFINITE.E5M2.F32.PACK_AB_MERGE_C R156, R5, R4, R156 ;  /* 0x00000004059c723e */ /* 0x000fe2000480609c */
[----:B------:R-:W-:Y:S02]  /*6f80*/  HADD2.F32 R94, -RZ, R94.H1_H1 ;  /* 0x3000005eff5e7230 */ /* 0x000fe40000004100 */
[C---:B------:R-:W-:Y:S01]  /*6f90*/  FFMA R10, R81.reuse, R87, R10 ;  /* 0x00000057510a7223 */ /* 0x040fe2000000000a */
[--C-:B------:R-:W-:Y:S02]  /*6fa0*/  HADD2.F32 R121, -RZ, R122.reuse.H0_H0 ;  /* 0x2000007aff797230 */ /* 0x100fe40000004100 */
[C---:B------:R-:W-:Y:S01]  /*6fb0*/  FMUL R11, R78.reuse, R11 ;  /* 0x0000000b4e0b7220 */ /* 0x040fe20000400000 */
[----:B------:R-:W-:Y:S01]  /*6fc0*/  F2FP.F16.E5M2.UNPACK_B R126, R91 ;  /* 0x0000005bff7e723e */ /* 0x000fe200020004ff */
[----:B------:R-:W-:Y:S01]  /*6fd0*/  HADD2.F32 R122, -RZ, R122.H1_H1 ;  /* 0x3000007aff7a7230 */ /* 0x000fe20000004100 */
[----:B------:R-:W-:Y:S01]  /*6fe0*/  F2FP.F16.E5M2.UNPACK_B R103, R95.H1 ;  /* 0x0000005fff67723e */ /* 0x000fe200030004ff */
[C---:B------:R-:W-:Y:S01]  /*6ff0*/  FFMA R11, R81.reuse, R88, R11 ;  /* 0x00000058510b7223 */ /* 0x040fe2000000000b */
[----:B------:R-:W-:Y:S01]  /*7000*/  F2FP.F16.E5M2.UNPACK_B R128, R91.H1 ;  /* 0x0000005bff80723e */ /* 0x000fe200030004ff */
[----:B------:R-:W-:Y:S02]  /*7010*/  HADD2.F32 R91, -RZ, R92.H0_H0 ;  /* 0x2000005cff5b7230 */ /* 0x000fe40000004100 */
[C---:B------:R-:W-:Y:S01]  /*7020*/  FFMA R12, R81.reuse, R89, R12 ;  /* 0x00000059510c7223 */ /* 0x040fe2000000000c */
[----:B------:R-:W-:Y:S01]  /*7030*/  FFMA R13, R81, R90, R13 ;  /* 0x0000005a510d7223 */ /* 0x000fe2000000000d */
[----:B------:R-:W-:Y:S01]  /*7040*/  F2FP.SATFINITE.E5M2.F32.PACK_AB_MERGE_C R157, R11, R10, RZ ;  /* 0x0000000a0b9d723e */ /* 0x000fe200048060ff */
[--C-:B------:R-:W-:Y:S01]  /*7050*/  HADD2.F32 R125, -RZ, R126.reuse.H0_H0 ;  /* 0x2000007eff7d7230 */ /* 0x100fe20000004100 */
[----:B------:R-:W-:Y:S01]  /*7060*/  F2FP.F16.E5M2.UNPACK_B R101, R96 ;  /* 0x00000060ff65723e */ /* 0x000fe200020004ff */
[----:B------:R-:W-:Y:S01]  /*7070*/  HADD2.F32 R126, -RZ, R126.H1_H1 ;  /* 0x3000007eff7e7230 */ /* 0x000fe20000004100 */
[----:B------:R-:W-:Y:S01]  /*7080*/  F2FP.SATFINITE.E5M2.F32.PACK_AB_MERGE_C R157, R9, R8, R157 ;  /* 0x00000008099d723e */ /* 0x000fe2000480609d */
[----:B------:R-:W-:Y:S02]  /*7090*/  HADD2.F32 R83, -RZ, R142.H0_H0 ;  /* 0x2000008eff537230 */ /* 0x000fe40000004100 */
[C---:B------:R-:W-:Y:S01]  /*70a0*/  FMUL R14, R78.reuse, R14 ;  /* 0x0000000e4e0e7220 */ /* 0x040fe20000400000 */
[----:B------:R-:W-:Y:S02]  /*70b0*/  HADD2.F32 R92, -RZ, R92.H1_H1 ;  /* 0x3000005cff5c7230 */ /* 0x000fe40000004100 */
[C---:B------:R-:W-:Y:S01]  /*70c0*/  FMUL R15, R78.reuse, R15 ;  /* 0x0000000f4e0f7220 */ /* 0x040fe20000400000 */
[----:B------:R-:W-:Y:S01]  /*70d0*/  F2FP.F16.E5M2.UNPACK_B R100, R96.H1 ;  /* 0x00000060ff64723e */ /* 0x000fe200030004ff */
[--C-:B------:R-:W-:Y:S02]  /*70e0*/  HADD2.F32 R95, -RZ, R103.reuse.H0_H0 ;  /* 0x20000067ff5f7230 */ /* 0x100fe40000004100 */
[C---:B------:R-:W-:Y:S01]  /*70f0*/  FFMA R14, R81.reuse, R91, R14 ;  /* 0x0000005b510e7223 */ /* 0x040fe2000000000e */
[C---:B------:R-:W-:Y:S01]  /*7100*/  FFMA R15, R81.reuse, R92, R15 ;  /* 0x0000005c510f7223 */ /* 0x040fe2000000000f */
[C---:B------:R-:W-:Y:S01]  /*7110*/  FFMA R16, R81.reuse, R93, R16 ;  /* 0x0000005d51107223 */ /* 0x040fe20000000010 */
[----:B------:R-:W-:Y:S01]  /*7120*/  FFMA R17, R81, R94, R17 ;  /* 0x0000005e51117223 */ /* 0x000fe20000000011 */
[-C--:B------:R-:W-:Y:S01]  /*7130*/  F2FP.F16.E5M2.UNPACK_B R102, R97.reuse ;  /* 0x00000061ff66723e */ /* 0x080fe200020004ff */
[----:B------:R-:W-:Y:S01]  /*7140*/  HADD2.F32 R96, -RZ, R103.H1_H1 ;  /* 0x30000067ff607230 */ /* 0x000fe20000004100 */
[----:B------:R-:W-:Y:S01]  /*7150*/  F2FP.SATFINITE.E5M2.F32.PACK_AB_MERGE_C R158, R15, R14, RZ ;  /* 0x0000000e0f9e723e */ /* 0x000fe200048060ff */
[C---:B------:R-:W-:Y:S01]  /*7160*/  FMUL R18, R78.reuse, R18 ;  /* 0x000000124e127220 */ /* 0x040fe20000400000 */
[----:B------:R-:W-:Y:S01]  /*7170*/  F2FP.F16.E5M2.UNPACK_B R104, R97.H1 ;  /* 0x00000061ff68723e */ /* 0x000fe200030004ff */
[--C-:B------:R-:W-:Y:S01]  /*7180*/  HADD2.F32 R97, -RZ, R101.reuse.H0_H0 ;  /* 0x20000065ff617230 */ /* 0x100fe20000004100 */
[----:B------:R-:W-:Y:S01]  /*7190*/  F2FP.SATFINITE.E5M2.F32.PACK_AB_MERGE_C R158, R13, R12, R158 ;  /* 0x0000000c0d9e723e */ /* 0x000fe2000480609e */
[C---:B------:R-:W-:Y:S01]  /*71a0*/  FFMA R18, R81.reuse, R95, R18 ;  /* 0x0000005f51127223 */ /* 0x040fe20000000012 */
[----:B------:R-:W-:Y:S01]  /*71b0*/  F2FP.F16.E5M2.UNPACK_B R110, R99 ;  /* 0x00000063ff6e723e */ /* 0x000fe200020004ff */
[C---:B------:R-:W-:Y:S01]  /*71c0*/  FMUL R19, R78.reuse, R19 ;  /* 0x000000134e137220 */ /* 0x040fe20000400000 */
[----:B------:R-:W-:Y:S01]  /*71d0*/  F2FP.F16.E5M2.UNPACK_B R112, R99.H1 ;  /* 0x00000063ff70723e */ /* 0x000fe200030004ff */
[----:B------:R-:W-:Y:S01]  /*71e0*/  HADD2.F32 R99, -RZ, R101.H1_H1 ;  /* 0x30000065ff637230 */ /* 0x000fe20000004100 */
[-C--:B------:R-:W-:Y:S01]  /*71f0*/  F2FP.F16.E5M2.UNPACK_B R106, R98.reuse ;  /* 0x00000062ff6a723e */ /* 0x080fe200020004ff */
[----:B------:R-:W-:Y:S01]  /*7200*/  HADD2.F32 R101, -RZ, R102.H0_H0 ;  /* 0x20000066ff657230 */ /* 0x000fe20000004100 */
[----:B------:R-:W-:Y:S01]  /*7210*/  F2FP.F16.E5M2.UNPACK_B R108, R98.H1 ;  /* 0x00000062ff6c723e */ /* 0x000fe200030004ff */
[----:B------:R-:W-:Y:S02]  /*7220*/  HADD2.F32 R98, -RZ, R100.H0_H0 ;  /* 0x20000064ff627230 */ /* 0x000fe40000004100 */
[C---:B------:R-:W-:Y:S01]  /*7230*/  FFMA R19, R81.reuse, R96, R19 ;  /* 0x0000006051137223 */ /* 0x040fe20000000013 */
[C---:B------:R-:W-:Y:S01]  /*7240*/  FFMA R0, R81.reuse, R97, R0 ;  /* 0x0000006151007223 */ /* 0x040fe20000000000 */
[----:B------:R-:W-:Y:S01]  /*7250*/  FFMA R2, R81, R99, R2 ;  /* 0x0000006351027223 */ /* 0x000fe20000000002 */
[----:B------:R-:W-:Y:S02]  /*7260*/  HADD2.F32 R102, -RZ, R102.H1_H1 ;  /* 0x30000066ff667230 */ /* 0x000fe40000004100 */
[C---:B------:R-:W-:Y:S01]  /*7270*/  FMUL R3, R78.reuse, R22 ;  /* 0x000000164e037220 */ /* 0x040fe20000400000 */
[----:B------:R-:W-:Y:S01]  /*7280*/  HADD2.F32 R100, -RZ, R100.H1_H1 ;  /* 0x30000064ff647230 */ /* 0x000fe20000004100 */
[----:B------:R-:W-:Y:S01]  /*7290*/  F2FP.SATFINITE.E5M2.F32.PACK_AB_MERGE_C R159, R19, R18, RZ ;  /* 0x00000012139f723e */ /* 0x000fe200048060ff */
[--C-:B------:R-:W-:Y:S02]  /*72a0*/  HADD2.F32 R105, -RZ, R106.reuse.H0_H0 ;  /* 0x2000006aff697230 */ /* 0x100fe40000004100 */
[----:B------:R-:W-:Y:S01]  /*72b0*/  FFMA R3, R81, R98, R3 ;  /* 0x0000006251037223 */ /* 0x000fe20000000003 */
[----:B------:R-:W-:Y:S01]  /*72c0*/  HADD2.F32 R106, -RZ, R106.H1_H1 ;  /* 0x3000006aff6a7230 */ /* 0x000fe20000004100 */
[----:B------:R-:W-:Y:S01]  /*72d0*/  F2FP.SATFINITE.E5M2.F32.PACK_AB_MERGE_C R159, R17, R16, R159 ;  /* 0x00000010119f723e */ /* 0x000fe2000480609f */
[----:B------:R-:W-:Y:S02]  /*72e0*/  HADD2.F32 R109, -RZ, R110.H0_H0 ;  /* 0x2000006eff6d7230 */ /* 0x000fe40000004100 */
[C---:B------:R-:W-:Y:S01]  /*72f0*/  FMUL R23, R78.reuse, R23 ;  /* 0x000000174e177220 */ /* 0x040fe20000400000 */
[--C-:B------:R-:W-:Y:S02]  /*7300*/  HADD2.F32 R103, -RZ, R104.reuse.H0_H0 ;  /* 0x20000068ff677230 */ /* 0x100fe40000004100 */
[C---:B------:R-:W-:Y:S01]  /*7310*/  FMUL R22, R78.reuse, R26 ;  /* 0x0000001a4e167220 */ /* 0x040fe20000400000 */
[----:B------:R-:W-:Y:S01]  /*7320*/  HADD2.F32 R104, -RZ, R104.H1_H1 ;  /* 0x30000068ff687230 */ /* 0x000fe20000004100 */
[----:B------:R1:W-:Y:S01]  /*7330*/  STS.128 [R168+UR43+0x2400], R156 ;  /* 0x0024009ca8007988 */ /* 0x0003e20008000c2b */
[C---:B------:R-:W-:Y:S01]  /*7340*/  FFMA R23, R81.reuse, R100, R23 ;  /* 0x0000006451177223 */ /* 0x040fe20000000017 */
[C---:B------:R-:W-:Y:S01]  /*7350*/  FFMA R20, R81.reuse, R101, R20 ;  /* 0x0000006551147223 */ /* 0x040fe20000000014 */
[C---:B------:R-:W-:Y:S01]  /*7360*/  FFMA R21, R81.reuse, R102, R21 ;  /* 0x0000006651157223 */ /* 0x040fe20000000015 */
[----:B------:R-:W-:Y:S01]  /*7370*/  FFMA R22, R81, R103, R22 ;  /* 0x0000006751167223 */ /* 0x000fe20000000016 */
[----:B------:R-:W-:Y:S01]  /*7380*/  HADD2.F32 R110, -RZ, R110.H1_H1 ;  /* 0x3000006eff6e7230 */ /* 0x000fe20000004100 */
[----:B------:R-:W-:Y:S01]  /*7390*/  F2FP.SATFINITE.E5M2.F32.PACK_AB_MERGE_C R161, R23, R3, RZ ;  /* 0x0000000317a1723e */ /* 0x000fe200048060ff */
[C---:B------:R-:W-:Y:S01]  /*73a0*/  FMUL R27, R78.reuse, R27 ;  /* 0x0000001b4e1b7220 */ /* 0x040fe20000400000 */
[--C-:B------:R-:W-:Y:S02]  /*73b0*/  HADD2.F32 R107, -RZ, R108.reuse.H0_H0 ;  /* 0x2000006cff6b7230 */ /* 0x100fe40000004100 */
[----:B------:R-:W-:Y:S01]  /*73c0*/  FMUL R26, R78, R30 ;  /* 0x0000001e4e1a7220 */ /* 0x000fe20000400000 */
[----:B------:R-:W-:Y:S01]  /*73d0*/  HADD2.F32 R108, -RZ, R108.H1_H1 ;  /* 0x3000006cff6c7230 */ /* 0x000fe20000004100 */
[----:B------:R-:W-:Y:S01]  /*73e0*/  F2FP.SATFINITE.E5M2.F32.PACK_AB_MERGE_C R160, R2, R0, R161 ;  /* 0x0000000002a0723e */ /* 0x000fe200048060a1 */
[C---:B------:R-:W-:Y:S01]  /*73f0*/  FFMA R27, R81.reuse, R104, R27 ;  /* 0x00000068511b7223 */ /* 0x040fe2000000001b */
[C---:B------:R-:W-:Y:S01]  /*7400*/  FFMA R24, R81.reuse, R105, R24 ;  /* 0x0000006951187223 */ /* 0x040fe20000000018 */
[C---:B------:R-:W-:Y:S01]  /*7410*/  FFMA R25, R81.reuse, R106, R25 ;  /* 0x0000006a51197223 */ /* 0x040fe20000000019 */
[----:B------:R-:W-:Y:S01]  /*7420*/  FFMA R26, R81, R107, R26 ;  /* 0x0000006b511a7223 */ /* 0x000fe2000000001a */
[C---:B------:R-:W-:Y:S01]  /*7430*/  FMUL R31, R78.reuse, R31 ;  /* 0x0000001f4e1f7220 */ /* 0x040fe20000400000 */
[--C-:B------:R-:W-:Y:S01]  /*7440*/  HADD2.F32 R111, -RZ, R112.reuse.H0_H0 ;  /* 0x20000070ff6f7230 */ /* 0x100fe20000004100 */
[----:B------:R-:W-:Y:S01]  /*7450*/  F2FP.SATFINITE.E5M2.F32.PACK_AB_MERGE_C R162, R27, R22, RZ ;  /* 0x000000161ba2723e */ /* 0x000fe200048060ff */
[----:B------:R-:W-:Y:S02]  /*7460*/  HADD2.F32 R112, -RZ, R112.H1_H1 ;  /* 0x30000070ff707230 */ /* 0x000fe40000004100 */
[C---:B------:R-:W-:Y:S01]  /*7470*/  FFMA R31, R81.reuse, R108, R31 ;  /* 0x0000006c511f7223 */ /* 0x040fe2000000001f */
[----:B------:R-:W-:Y:S01]  /*7480*/  FFMA R28, R81, R109, R28 ;  /* 0x0000006d511c7223 */ /* 0x000fe2000000001c */
[----:B------:R-:W-:Y:S01]  /*7490*/  F2FP.SATFINITE.E5M2.F32.PACK_AB_MERGE_C R161, R21, R20, R162 ;  /* 0x0000001415a1723e */ /* 0x000fe200048060a2 */
[----:B------:R-:W-:Y:S01]  /*74a0*/  FFMA R29, R81, R110, R29 ;  /* 0x0000006e511d7223 */ /* 0x000fe2000000001d */
[C---:B------:R-:W-:Y:S01]  /*74b0*/  FMUL R30, R78.reuse, R34 ;  /* 0x000000224e1e7220 */ /* 0x040fe20000400000 */
[----:B------:R-:W-:Y:S01]  /*74c0*/  F2FP.SATFINITE.E5M2.F32.PACK_AB_MERGE_C R163, R31, R26, RZ ;  /* 0x0000001a1fa3723e */ /* 0x000fe200048060ff */
[C---:B------:R-:W-:Y:S01]  /*74d0*/  FMUL R35, R78.reuse, R35 ;  /* 0x000000234e237220 */ /* 0x040fe20000400000 */
[--C-:B------:R-:W-:Y:S02]  /*74e0*/  HADD2.F32 R115, -RZ, R116.reuse.H0_H0 ;  /* 0x20000074ff737230 */ /* 0x100fe40000004100 */
[----:B------:R-:W-:Y:S01]  /*74f0*/  FFMA R30, R81, R111, R30 ;  /* 0x0000006f511e7223 */ /* 0x000fe2000000001e */
[----:B------:R-:W-:Y:S01]  /*7500*/  F2FP.SATFINITE.E5M2.F32.PACK_AB_MERGE_C R162, R25, R24, R163 ;  /* 0x0000001819a2723e */ /* 0x000fe200048060a3 */
[C---:B------:R-:W-:Y:S01]  /*7510*/  FFMA R35, R81.reuse, R112, R35 ;  /* 0x0000007051237223 */ /* 0x040fe20000000023 */
[C---:B------:R-:W-:Y:S01]  /*7520*/  FFMA R32, R81.reuse, R113, R32 ;  /* 0x0000007151207223 */ /* 0x040fe20000000020 */
[----:B------:R-:W-:Y:S01]  /*7530*/  FFMA R33, R81, R114, R33 ;  /* 0x0000007251217223 */ /* 0x000fe20000000021 */
[----:B------:R-:W-:Y:S02]  /*7540*/  HADD2.F32 R116, -RZ, R116.H1_H1 ;  /* 0x30000074ff747230 */ /* 0x000fe40000004100 */
        /* <DEDUP_REMOVED lines=9> */
[----:B------:R-:W-:Y:S01]  /*75e0*/  HADD2.F32 R120, -RZ, R120.H1_H1 ;  /* 0x30000078ff787230 */ /* 0x000fe20000004100 */
[----:B------:R1:W-:Y:S01]  /*75f0*/  STS.128 [R178+0x2010], R160 ;  /* 0x002010a0b2007388 */ /* 0x0003e20000000c00 */
[----:B------:R-:W-:Y:S01]  /*7600*/  F2FP.SATFINITE.E5M2.F32.PACK_AB_MERGE_C R184, R39, R34, RZ ;  /* 0x0000002227b8723e */ /* 0x000fe200048060ff */
[C---:B------:R-:W-:Y:S01]  /*7610*/  FMUL R38, R78.reuse, R42 ;  /* 0x0000002a4e267220 */ /* 0x040fe20000400000 */
[C---:B------:R-:W-:Y:S01]  /*7620*/  FMUL R43, R78.reuse, R43 ;  /* 0x0000002b4e2b7220 */ /* 0x040fe20000400000 */
[--C-:B------:R-:W-:Y:S01]  /*7630*/  HADD2.F32 R123, -RZ, R124.reuse.H0_H0 ;  /* 0x2000007cff7b7230 */ /* 0x100fe20000004100 */
[----:B------:R-:W-:Y:S01]  /*7640*/  F2FP.SATFINITE.E5M2.F32.PACK_AB_MERGE_C R184, R33, R32, R184 ;  /* 0x0000002021b8723e */ /* 0x000fe200048060b8 */
[C---:B------:R-:W-:Y:S01]  /*7650*/  FFMA R38, R81.reuse, R119, R38 ;  /* 0x0000007751267223 */ /* 0x040fe20000000026 */
        /* <DEDUP_REMOVED lines=12> */
[C---:B------:R-:W-:Y:S01]  /*7720*/  FFMA R45, R81.reuse, R126, R45 ;  /* 0x0000007e512d7223 */ /* 0x040fe2000000002d */
[----:B------:R-:W-:Y:S02]  /*7730*/  HADD2.F32 R128, -RZ, R128.H1_H1 ;  /* 0x30000080ff807230 */ /* 0x000fe40000004100 */
[C---:B------:R-:W-:Y:S01]  /*7740*/  FMUL R46, R78.reuse, R50 ;  /* 0x000000324e2e7220 */ /* 0x040fe20000400000 */
[C---:B------:R-:W-:Y:S01]  /*7750*/  FMUL R51, R78.reuse, R51 ;  /* 0x000000334e337220 */ /* 0x040fe20000400000 */
[--C-:B------:R-:W-:Y:S02]  /*7760*/  HADD2.F32 R131, -RZ, R132.reuse.H0_H0 ;  /* 0x20000084ff837230 */ /* 0x100fe40000004100 */
[C---:B------:R-:W-:Y:S01]  /*7770*/  FMUL R50, R78.reuse, R54 ;  /* 0x000000364e327220 */ /* 0x040fe20000400000 */
[C---:B------:R-:W-:Y:S01]  /*7780*/  FFMA R46, R81.reuse, R127, R46 ;  /* 0x0000007f512e7223 */ /* 0x040fe2000000002e */
[----:B------:R-:W-:Y:S02]  /*7790*/  HADD2.F32 R132, -RZ, R132.H1_H1 ;  /* 0x30000084ff847230 */ /* 0x000fe40000004100 */
[C---:B------:R-:W-:Y:S01]  /*77a0*/  FFMA R51, R81.reuse, R128, R51 ;  /* 0x0000008051337223 */ /* 0x040fe20000000033 */
[C---:B------:R-:W-:Y:S01]  /*77b0*/  FMUL R55, R78.reuse, R55 ;  /* 0x000000374e377220 */ /* 0x040fe20000400000 */
[C---:B------:R-:W-:Y:S01]  /*77c0*/  FFMA R48, R81.reuse, R129, R48 ;  /* 0x0000008151307223 */ /* 0x040fe20000000030 */
[C---:B------:R-:W-:Y:S01]  /*77d0*/  FFMA R49, R81.reuse, R130, R49 ;  /* 0x0000008251317223 */ /* 0x040fe20000000031 */
[--C-:B------:R-:W-:Y:S02]  /*77e0*/  HADD2.F32 R135, -RZ, R136.reuse.H0_H0 ;  /* 0x20000088ff877230 */ /* 0x100fe40000004100 */
[C---:B------:R-:W-:Y:S01]  /*77f0*/  FFMA R50, R81.reuse, R131, R50 ;  /* 0x0000008351327223 */ /* 0x040fe20000000032 */
[----:B------:R-:W-:Y:S02]  /*7800*/  HADD2.F32 R136, -RZ, R136.H1_H1 ;  /* 0x30000088ff887230 */ /* 0x000fe40000004100 */
[C---:B------:R-:W-:Y:S01]  /*7810*/  FMUL R54, R78.reuse, R58 ;  /* 0x0000003a4e367220 */ /* 0x040fe20000400000 */
        /* <DEDUP_REMOVED lines=16> */
[----:B------:R-:W-:Y:S01]  /*7920*/  FFMA R63, R81, R140, R63 ;  /* 0x0000008c513f7223 */ /* 0x000fe2000000003f */
[----:B------:R-:W-:Y:S01]  /*7930*/  FMUL R67, R78, R67 ;  /* 0x000000434e437220 */ /* 0x000fe20000400000 */
[----:B------:R-:W-:Y:S01]  /*7940*/  F2FP.SATFINITE.E5M2.F32.PACK_AB_MERGE_C R186, R47, R42, RZ ;  /* 0x0000002a2fba723e */ /* 0x000fe200048060ff */
[----:B------:R-:W-:Y:S01]  /*7950*/  FFMA R60, R81, R83, R60 ;  /* 0x00000053513c7223 */ /* 0x000fe2000000003c */
[----:B------:R-:W-:Y:S01]  /*7960*/  F2FP.SATFINITE.E5M2.F32.PACK_AB_MERGE_C R187, R51, R46, RZ ;  /* 0x0000002e33bb723e */ /* 0x000fe200048060ff */
[C---:B------:R-:W-:Y:S01]  /*7970*/  FFMA R61, R81.reuse, R80, R61 ;  /* 0x00000050513d7223 */ /* 0x040fe2000000003d */
[C---:B------:R-:W-:Y:S01]  /*7980*/  FFMA R62, R81.reuse, R85, R62 ;  /* 0x00000055513e7223 */ /* 0x040fe2000000003e */
[----:B------:R-:W-:Y:S01]  /*7990*/  FFMA R67, R81, R82, R67 ;  /* 0x0000005251437223 */ /* 0x000fe20000000043 */
[----:B------:R-:W-:Y:S02]  /*79a0*/  F2FP.SATFINITE.E5M2.F32.PACK_AB_MERGE_C R186, R41, R40, R186 ;  /* 0x0000002829ba723e */ /* 0x000fe400048060ba */
[----:B------:R-:W-:Y:S02]  /*79b0*/  F2FP.SATFINITE.E5M2.F32.PACK_AB_MERGE_C R187, R45, R44, R187 ;  /* 0x0000002c2dbb723e */ /* 0x000fe400048060bb */
[----:B------:R-:W-:Y:S02]  /*79c0*/  F2FP.SATFINITE.E5M2.F32.PACK_AB_MERGE_C R188, R55, R50, RZ ;  /* 0x0000003237bc723e */ /* 0x000fe400048060ff */
[----:B------:R-:W-:Y:S01]  /*79d0*/  F2FP.SATFINITE.E5M2.F32.PACK_AB_MERGE_C R189, R59, R54, RZ ;  /* 0x000000363bbd723e */ /* 0x000fe200048060ff */
[----:B------:R1:W-:Y:S01]  /*79e0*/  STS.128 [R177+0x2020], R184 ;  /* 0x002020b8b1007388 */ /* 0x0003e20000000c00 */
[----:B------:R-:W-:Y:S02]  /*79f0*/  F2FP.SATFINITE.E5M2.F32.PACK_AB_MERGE_C R190, R63, R58, RZ ;  /* 0x0000003a3fbe723e */ /* 0x000fe400048060ff */
[----:B------:R-:W-:Y:S02]  /*7a00*/  F2FP.SATFINITE.E5M2.F32.PACK_AB_MERGE_C R182, R67, R62, RZ ;  /* 0x0000003e43b6723e */ /* 0x000fe400048060ff */
[----:B------:R-:W-:Y:S02]  /*7a10*/  F2FP.SATFINITE.E5M2.F32.PACK_AB_MERGE_C R188, R49, R48, R188 ;  /* 0x0000003031bc723e */ /* 0x000fe400048060bc */
[----:B------:R-:W-:Y:S02]  /*7a20*/  F2FP.SATFINITE.E5M2.F32.PACK_AB_MERGE_C R189, R53, R52, R189 ;  /* 0x0000003435bd723e */ /* 0x000fe400048060bd */
[----:B------:R-:W-:Y:S02]  /*7a30*/  F2FP.SATFINITE.E5M2.F32.PACK_AB_MERGE_C R190, R57, R56, R190 ;  /* 0x0000003839be723e */ /* 0x000fe400048060be */
[----:B------:R-:W-:Y:S02]  /*7a40*/  F2FP.SATFINITE.E5M2.F32.PACK_AB_MERGE_C R191, R61, R60, R182 ;  /* 0x0000003c3dbf723e */ /* 0x000fe400048060b6 */
[----:B------:R-:W-:Y:S03]  /*7a50*/  IADD3 R76, PT, PT, R76, 0x1, RZ ;  /* 0x000000014c4c7810 */ /* 0x000fe60007ffe0ff */
[----:B------:R1:W-:Y:S01]  /*7a60*/  STS.128 [R176+0x2030], R188 ;  /* 0x002030bcb0007388 */ /* 0x0003e20000000c00 */
[----:B------:R-:W-:Y:S01]  /*7a70*/  @!PT LDS RZ, [RZ] ;  /* 0x00000000fffff984 */ /* 0x000fe20000000800 */
[----:B------:R-:W-:Y:S01]  /*7a80*/  @!PT LDS RZ, [RZ] ;  /* 0x00000000fffff984 */ /* 0x000fe20000000800 */
[----:B------:R-:W-:Y:S01]  /*7a90*/  @!PT LDS RZ, [RZ] ;  /* 0x00000000fffff984 */ /* 0x000fe20000000800 */
[----:B------:R-:W-:Y:S01]  /*7aa0*/  @!PT LDS RZ, [RZ] ;  /* 0x00000000fffff984 */ /* 0x000fe20000000800 */
[----:B------:R3:W-:Y:S07]  /*7ab0*/  MEMBAR.ALL.CTA ;  /* 0x0000000000007992 */ /* 0x0007ee0000008000 */
[----:B---3--:R-:W3:Y:S02]  /*7ac0*/  FENCE.VIEW.ASYNC.S ;  /* 0x00000000000073c6 */ /* 0x008ee40000000000 */
[----:B---3--:R-:W-:Y:S06]  /*7ad0*/  BAR.SYNC.DEFER_BLOCKING 0x1, 0x80 ;  /* 0x0042000000007b1d */ /* 0x008fec0000010000 */
[----:B------:R-:W-:Y:S05]  /*7ae0*/  @P0 BRA `(.L_x_124) ;  /* 0x0000000000340947 */ /* 0x000fea0003800000 */
[----:B------:R-:W-:Y:S01]  /*7af0*/  UIADD3 UR12, UPT, UPT, UR43, 0x2400, URZ ;  /* 0x000024002b0c7890 */ /* 0x000fe2000fffe0ff */
[----:B------:R-:W-:Y:S01]  /*7b00*/  R2UR UR9, R155 ;  /* 0x000000009b0972ca */ /* 0x000fe200000e0000 */
[----:B------:R-:W-:Y:S01]  /*7b10*/  UIADD3 UR10, UP0, UPT, UR46, 0x680, URZ ;  /* 0x000006802e0a7890 */ /* 0x000fe2000ff1e0ff */
[----:B------:R-:W-:Y:S01]  /*7b20*/  R2UR UR8, R165 ;  /* 0x00000000a50872ca */ /* 0x000fe200000e0000 */
[----:B------:R-:W-:Y:S02]  /*7b30*/  UMOV UR7, UR36 ;  /* 0x0000002400077c82 */ /* 0x000fe40008000000 */
[----:B------:R-:W-:Y:S01]  /*7b40*/  IMAD.U32 R179, RZ, RZ, UR12 ;  /* 0x0000000cffb37e24 */ /* 0x000fe2000f8e00ff */
[----:B------:R-:W-:Y:S04]  /*7b50*/  UIADD3.X UR11, UPT, UPT, URZ, UR47, URZ, UP0, !UPT ;  /* 0x0000002fff0b7290 */ /* 0x000fe800087fe4ff */
[----:B------:R-:W-:Y:S03]  /*7b60*/  R2UR UR4, R179 ;  /* 0x00000000b30472ca */ /* 0x000fe600000e0000 */
[----:B------:R-:W-:Y:S02]  /*7b70*/  USHF.L.U32 UR5, UR9, 0x6, URZ ;  /* 0x0000000609057899 */ /* 0x000fe400080006ff */
[----:B------:R-:W-:Y:S09]  /*7b80*/  USHF.L.U32 UR6, UR8, 0x7, URZ ;  /* 0x0000000708067899 */ /* 0x000ff200080006ff */
[----:B------:R3:W-:Y:S01]  /*7b90*/  UTMASTG.3D [UR4], [UR10] ;  /* 0x000000040a0073b5 */ /* 0x0007e20008010000 */
[----:B------:R0:W-:Y:S01]  /*7ba0*/  UTMACMDFLUSH ;  /* 0x00000000000079b7 */ /* 0x0001e20000000000 */
[----:B---3--:R-:W-:Y:S04]  /*7bb0*/  DEPBAR.LE SB0, 0x0 ;  /* 0x000080000000791a */ /* 0x008fe80000000000 */
.L_x_124:
[----:B------:R-:W-:Y:S05]  /*7bc0*/  BSYNC.RECONVERGENT B0 ;  /* 0x0000000000007941 */ /* 0x000fea0003800200 */
.L_x_123:
[----:B------:R-:W-:Y:S01]  /*7bd0*/  BAR.SYNC.DEFER_BLOCKING 0x1, 0x80 ;  /* 0x0042000000007b1d */ /* 0x000fe20000010000 */
[----:B------:R-:W-:Y:S01]  /*7be0*/  ISETP.NE.AND P2, PT, R180, RZ, PT ;  /* 0x000000ffb400720c */ /* 0x000fe20003f45270 */
[----:B------:R-:W-:Y:S01]  /*7bf0*/  IMAD.IADD R155, R75, 0x1, R143 ;  /* 0x000000014b9b7824 */ /* 0x000fe200078e028f */
[----:B------:R-:W-:Y:S01]  /*7c00*/  ISETP.NE.AND P0, PT, R181, 0x2, PT ;  /* 0x00000002b500780c */ /* 0x000fe20003f05270 */
[----:B------:R-:W-:Y:S01]  /*7c10*/  IMAD.IADD R165, R77, 0x1, R154 ;  /* 0x000000014da57824 */ /* 0x000fe200078e029a */
[----:B------:R-:W-:Y:S02]  /*7c20*/  ISETP.NE.AND P1, PT, R76, 0x4, PT ;  /* 0x000000044c00780c */ /* 0x000fe40003f25270 */
[----:B------:R-:W-:Y:S02]  /*7c30*/  SEL R3, RZ, 0x1, P0 ;  /* 0x00000001ff037807 */ /* 0x000fe40000000000 */
[----:B------:R-:W-:Y:S02]  /*7c40*/  SEL R0, RZ, 0x1, P1 ;  /* 0x00000001ff007807 */ /* 0x000fe40000800000 */
[----:B------:R-:W-:Y:S02]  /*7c50*/  LOP3.LUT R174, R174, R3, RZ, 0x3c, !PT ;  /* 0x00000003aeae7212 */ /* 0x000fe400078e3cff */
[----:B------:R-:W-:Y:S02]  /*7c60*/  LOP3.LUT R175, R175, R0, RZ, 0x3c, !PT ;  /* 0x00000000afaf7212 */ /* 0x000fe400078e3cff */
[----:B------:R-:W-:Y:S02]  /*7c70*/  @P2 R2UR UR36, R171 ;  /* 0x00000000ab2422ca */ /* 0x000fe400000e0000 */
[----:B------:R-:W-:Y:S02]  /*7c80*/  SEL R181, R181, RZ, P0 ;  /* 0x000000ffb5b57207 */ /* 0x000fe40000000000 */
[----:B------:R-:W-:Y:S01]  /*7c90*/  SEL R76, R76, RZ, P1 ;  /* 0x000000ff4c4c7207 */ /* 0x000fe20000800000 */
[----:B------:R-:W-:Y:S10]  /*7ca0*/  @P2 BRA `(.L_x_125) ;  /* 0xffffffdc00702947 */ /* 0x000ff4000383ffff */
[----:B------:R-:W-:Y:S05]  /*7cb0*/  EXIT ;  /* 0x000000000000794d */ /* 0x000fea0003800000 */
.L_x_20:
[----:B--2---:R2:W1:Y:S02]  /*7cc0*/  SYNCS.PHASECHK.TRANS64.TRYWAIT P0, [R3+URZ+0x2b0], R2 ;  /* 0x0002b002030075a7 */ /* 0x00446400080011ff */
[----:B-1----:R-:W-:Y:S05]  /*7cd0*/  @!P0 NANOSLEEP.SYNCS 0x989680 ;  /* 0x009896800000895d */ /* 0x002fea0003900000 */
[----:B------:R-:W1:Y:S02]  /*7ce0*/  @!P0 SYNCS.PHASECHK.TRANS64 P0, [R3+URZ+0x2b0], R2 ;  /* 0x0002b002030085a7 */ /* 0x000e6400080010ff */
[----:B-1----:R-:W-:Y:S05]  /*7cf0*/  @!P0 BRA `(.L_x_20) ;  /* 0xfffffffc00f08947 */ /* 0x002fea000383ffff */
[----:B------:R-:W-:Y:S05]  /*7d00*/  BRA `(.L_x_126) ;  /* 0xffffff9c00187947 */ /* 0x000fea000383ffff */
.L_x_23:
[----:B-1----:R-:W-:-:S07]  /*7d10*/  MOV R2, UR33 ;  /* 0x0000002100027c02 */ /* 0x002fce0008000f00 */
.L_x_127:
[----:B-1----:R1:W2:Y:S02]  /*7d20*/  SYNCS.PHASECHK.TRANS64.TRYWAIT P0, [R2+URZ+0x110], R5 ;  /* 0x00011005020075a7 */ /* 0x0022a400080011ff */
[----:B--2---:R-:W-:Y:S05]  /*7d30*/  @!P0 NANOSLEEP.SYNCS 0x989680 ;  /* 0x009896800000895d */ /* 0x004fea0003900000 */
[----:B------:R-:W2:Y:S02]  /*7d40*/  @!P0 SYNCS.PHASECHK.TRANS64 P0, [R2+URZ+0x110], R5 ;  /* 0x00011005020085a7 */ /* 0x000ea400080010ff */
[----:B--2---:R-:W-:Y:S05]  /*7d50*/  @!P0 BRA `(.L_x_127) ;  /* 0xfffffffc00f08947 */ /* 0x004fea000383ffff */
[----:B------:R-:W-:Y:S05]  /*7d60*/  BRA `(.L_x_22) ;  /* 0xffffff9c00687947 */ /* 0x000fea000383ffff */
.L_x_29:
[----:B-1----:R-:W-:-:S07]  /*7d70*/  MOV R2, UR17 ;  /* 0x0000001100027c02 */ /* 0x002fce0008000f00 */
.L_x_128:
[----:B-1----:R1:W2:Y:S02]  /*7d80*/  SYNCS.PHASECHK.TRANS64.TRYWAIT P0, [R2+URZ+0x110], R5 ;  /* 0x00011005020075a7 */ /* 0x0022a400080011ff */
[----:B--2---:R-:W-:Y:S05]  /*7d90*/  @!P0 NANOSLEEP.SYNCS 0x989680 ;  /* 0x009896800000895d */ /* 0x004fea0003900000 */
[----:B------:R-:W2:Y:S02]  /*7da0*/  @!P0 SYNCS.PHASECHK.TRANS64 P0, [R2+URZ+0x110], R5 ;  /* 0x00011005020085a7 */ /* 0x000ea400080010ff */
[----:B--2---:R-:W-:Y:S05]  /*7db0*/  @!P0 BRA `(.L_x_128) ;  /* 0xfffffffc00f08947 */ /* 0x004fea000383ffff */
[----:B------:R-:W-:Y:S05]  /*7dc0*/  BRA `(.L_x_28) ;  /* 0xffffffa000107947 */ /* 0x000fea000383ffff */
.L_x_33:
[----:B-1----:R1:W2:Y:S02]  /*7dd0*/  SYNCS.PHASECHK.TRANS64.TRYWAIT P0, [R2+URZ+0x240], R3 ;  /* 0x00024003020075a7 */ /* 0x0022a400080011ff */
[----:B--2---:R-:W-:Y:S05]  /*7de0*/  @!P0 NANOSLEEP.SYNCS 0x989680 ;  /* 0x009896800000895d */ /* 0x004fea0003900000 */
[----:B------:R-:W2:Y:S02]  /*7df0*/  @!P0 SYNCS.PHASECHK.TRANS64 P0, [R2+URZ+0x240], R3 ;  /* 0x00024003020085a7 */ /* 0x000ea400080010ff */
[----:B--2---:R-:W-:Y:S05]  /*7e00*/  @!P0 BRA `(.L_x_33) ;  /* 0xfffffffc00f08947 */ /* 0x004fea000383ffff */
[----:B------:R-:W-:Y:S05]  /*7e10*/  BRA `(.L_x_129) ;  /* 0xffffffa000a07947 */ /* 0x000fea000383ffff */
.L_x_37:
[----:B----4-:R-:W-:-:S07]  /*7e20*/  MOV R0, UR5 ;  /* 0x0000000500007c02 */ /* 0x010fce0008000f00 */
.L_x_130:
[----:B-1----:R1:W2:Y:S02]  /*7e30*/  SYNCS.PHASECHK.TRANS64.TRYWAIT P0, [R0+URZ], R3 ;  /* 0x00000003000075a7 */ /* 0x0022a400080011ff */
[----:B--2---:R-:W-:Y:S05]  /*7e40*/  @!P0 NANOSLEEP.SYNCS 0x989680 ;  /* 0x009896800000895d */ /* 0x004fea0003900000 */
[----:B------:R-:W2:Y:S02]  /*7e50*/  @!P0 SYNCS.PHASECHK.TRANS64 P0, [R0+URZ], R3 ;  /* 0x00000003000085a7 */ /* 0x000ea400080010ff */
[----:B--2---:R-:W-:Y:S05]  /*7e60*/  @!P0 BRA `(.L_x_130) ;  /* 0xfffffffc00f08947 */ /* 0x004fea000383ffff */
[----:B------:R-:W-:Y:S05]  /*7e70*/  BRA `(.L_x_131) ;  /* 0xffffffa800107947 */ /* 0x000fea000383ffff */
.L_x_38:
[----:B----4-:R-:W-:-:S07]  /*7e80*/  MOV R0, UR5 ;  /* 0x0000000500007c02 */ /* 0x010fce0008000f00 */
.L_x_132:
[----:B-1----:R1:W2:Y:S02]  /*7e90*/  SYNCS.PHASECHK.TRANS64.TRYWAIT P0, [R0+URZ], R3 ;  /* 0x00000003000075a7 */ /* 0x0022a400080011ff */
[----:B--2---:R-:W-:Y:S05]  /*7ea0*/  @!P0 NANOSLEEP.SYNCS 0x989680 ;  /* 0x009896800000895d */ /* 0x004fea0003900000 */
[----:B------:R-:W2:Y:S02]  /*7eb0*/  @!P0 SYNCS.PHASECHK.TRANS64 P0, [R0+URZ], R3 ;  /* 0x00000003000085a7 */ /* 0x000ea400080010ff */
[----:B--2---:R-:W-:Y:S05]  /*7ec0*/  @!P0 BRA `(.L_x_132) ;  /* 0xfffffffc00f08947 */ /* 0x004fea000383ffff */
[----:B------:R-:W-:Y:S05]  /*7ed0*/  BRA `(.L_x_133) ;  /* 0xffffffa8001c7947 */ /* 0x000fea000383ffff */
.L_x_39:
[----:B----4-:R-:W-:-:S07]  /*7ee0*/  MOV R0, UR5 ;  /* 0x0000000500007c02 */ /* 0x010fce0008000f00 */
.L_x_134:
[----:B-1----:R1:W2:Y:S02]  /*7ef0*/  SYNCS.PHASECHK.TRANS64.TRYWAIT P0, [R0+URZ], R3 ;  /* 0x00000003000075a7 */ /* 0x0022a400080011ff */
[----:B--2---:R-:W-:Y:S05]  /*7f00*/  @!P0 NANOSLEEP.SYNCS 0x989680 ;  /* 0x009896800000895d */ /* 0x004fea0003900000 */
[----:B------:R-:W2:Y:S02]  /*7f10*/  @!P0 SYNCS.PHASECHK.TRANS64 P0, [R0+URZ], R3 ;  /* 0x00000003000085a7 */ /* 0x000ea400080010ff */
[----:B--2---:R-:W-:Y:S05]  /*7f20*/  @!P0 BRA `(.L_x_134) ;  /* 0xfffffffc00f08947 */ /* 0x004fea000383ffff */
[----:B------:R-:W-:Y:S05]  /*7f30*/  BRA `(.L_x_135) ;  /* 0xffffffa800287947 */ /* 0x000fea000383ffff */
.L_x_40:
[----:B----4-:R-:W-:-:S07]  /*7f40*/  MOV R0, UR5 ;  /* 0x0000000500007c02 */ /* 0x010fce0008000f00 */
.L_x_136:
[----:B-1----:R1:W2:Y:S02]  /*7f50*/  SYNCS.PHASECHK.TRANS64.TRYWAIT P0, [R0+URZ], R3 ;  /* 0x00000003000075a7 */ /* 0x0022a400080011ff */
[----:B--2---:R-:W-:Y:S05]  /*7f60*/  @!P0 NANOSLEEP.SYNCS 0x989680 ;  /* 0x009896800000895d */ /* 0x004fea0003900000 */
[----:B------:R-:W2:Y:S02]  /*7f70*/  @!P0 SYNCS.PHASECHK.TRANS64 P0, [R0+URZ], R3 ;  /* 0x00000003000085a7 */ /* 0x000ea400080010ff */
[----:B--2---:R-:W-:Y:S05]  /*7f80*/  @!P0 BRA `(.L_x_136) ;  /* 0xfffffffc00f08947 */ /* 0x004fea000383ffff */
[----:B------:R-:W-:Y:S05]  /*7f90*/  BRA `(.L_x_137) ;  /* 0xffffffa800347947 */ /* 0x000fea000383ffff */
.L_x_41:
[----:B----4-:R-:W-:-:S07]  /*7fa0*/  MOV R0, UR5 ;  /* 0x0000000500007c02 */ /* 0x010fce0008000f00 */
.L_x_138:
[----:B-1----:R1:W2:Y:S02]  /*7fb0*/  SYNCS.PHASECHK.TRANS64.TRYWAIT P0, [R0+URZ], R3 ;  /* 0x00000003000075a7 */ /* 0x0022a400080011ff */
[----:B--2---:R-:W-:Y:S05]  /*7fc0*/  @!P0 NANOSLEEP.SYNCS 0x989680 ;  /* 0x009896800000895d */ /* 0x004fea0003900000 */
[----:B------:R-:W2:Y:S02]  /*7fd0*/  @!P0 SYNCS.PHASECHK.TRANS64 P0, [R0+URZ], R3 ;  /* 0x00000003000085a7 */ /* 0x000ea400080010ff */
[----:B--2---:R-:W-:Y:S05]  /*7fe0*/  @!P0 BRA `(.L_x_138) ;  /* 0xfffffffc00f08947 */ /* 0x004fea000383ffff */
[----:B------:R-:W-:Y:S05]  /*7ff0*/  BRA `(.L_x_139) ;  /* 0xffffffa800407947 */ /* 0x000fea000383ffff */
.L_x_42:
[----:B----4-:R-:W-:-:S07]  /*8000*/  MOV R0, UR5 ;  /* 0x0000000500007c02 */ /* 0x010fce0008000f00 */
.L_x_140:
[----:B-1----:R1:W2:Y:S02]  /*8010*/  SYNCS.PHASECHK.TRANS64.TRYWAIT P0, [R0+URZ], R3 ;  /* 0x00000003000075a7 */ /* 0x0022a400080011ff */
[----:B--2---:R-:W-:Y:S05]  /*8020*/  @!P0 NANOSLEEP.SYNCS 0x989680 ;  /* 0x009896800000895d */ /* 0x004fea0003900000 */
[----:B------:R-:W2:Y:S02]  /*8030*/  @!P0 SYNCS.PHASECHK.TRANS64 P0, [R0+URZ], R3 ;  /* 0x00000003000085a7 */ /* 0x000ea400080010ff */
[----:B--2---:R-:W-:Y:S05]  /*8040*/  @!P0 BRA `(.L_x_140) ;  /* 0xfffffffc00f08947 */ /* 0x004fea000383ffff */
[----:B------:R-:W-:Y:S05]  /*8050*/  BRA `(.L_x_141) ;  /* 0xffffffa8004c7947 */ /* 0x000fea000383ffff */
.L_x_43:
[----:B----4-:R-:W-:-:S07]  /*8060*/  MOV R0, UR5 ;  /* 0x0000000500007c02 */ /* 0x010fce0008000f00 */
.L_x_142:
[----:B-1----:R1:W2:Y:S02]  /*8070*/  SYNCS.PHASECHK.TRANS64.TRYWAIT P0, [R0+URZ], R3 ;  /* 0x00000003000075a7 */ /* 0x0022a400080011ff */
[----:B--2---:R-:W-:Y:S05]  /*8080*/  @!P0 NANOSLEEP.SYNCS 0x989680 ;  /* 0x009896800000895d */ /* 0x004fea0003900000 */
[----:B------:R-:W2:Y:S02]  /*8090*/  @!P0 SYNCS.PHASECHK.TRANS64 P0, [R0+URZ], R3 ;  /* 0x00000003000085a7 */ /* 0x000ea400080010ff */
[----:B--2---:R-:W-:Y:S05]  /*80a0*/  @!P0 BRA `(.L_x_142) ;  /* 0xfffffffc00f08947 */ /* 0x004fea000383ffff */
[----:B------:R-:W-:Y:S05]  /*80b0*/  BRA `(.L_x_143) ;  /* 0xffffffa800587947 */ /* 0x000fea000383ffff */
.L_x_44:
[----:B----4-:R-:W-:-:S07]  /*80c0*/  MOV R0, UR5 ;  /* 0x0000000500007c02 */ /* 0x010fce0008000f00 */
.L_x_144:
[----:B-1----:R1:W2:Y:S02]  /*80d0*/  SYNCS.PHASECHK.TRANS64.TRYWAIT P0, [R0+URZ], R3 ;  /* 0x00000003000075a7 */ /* 0x0022a400080011ff */
[----:B--2---:R-:W-:Y:S05]  /*80e0*/  @!P0 NANOSLEEP.SYNCS 0x989680 ;  /* 0x009896800000895d */ /* 0x004fea0003900000 */
[----:B------:R-:W2:Y:S02]  /*80f0*/  @!P0 SYNCS.PHASECHK.TRANS64 P0, [R0+URZ], R3 ;  /* 0x00000003000085a7 */ /* 0x000ea400080010ff */
[----:B--2---:R-:W-:Y:S05]  /*8100*/  @!P0 BRA `(.L_x_144) ;  /* 0xfffffffc00f08947 */ /* 0x004fea000383ffff */
[----:B------:R-:W-:Y:S05]  /*8110*/  BRA `(.L_x_145) ;  /* 0xffffffa800647947 */ /* 0x000fea000383ffff */
.L_x_45:
[----:B----4-:R-:W-:-:S07]  /*8120*/  MOV R0, UR5 ;  /* 0x0000000500007c02 */ /* 0x010fce0008000f00 */
.L_x_146:
[----:B-1----:R1:W2:Y:S02]  /*8130*/  SYNCS.PHASECHK.TRANS64.TRYWAIT P0, [R0+URZ], R3 ;  /* 0x00000003000075a7 */ /* 0x0022a400080011ff */
[----:B--2---:R-:W-:Y:S05]  /*8140*/  @!P0 NANOSLEEP.SYNCS 0x989680 ;  /* 0x009896800000895d */ /* 0x004fea0003900000 */
[----:B------:R-:W2:Y:S02]  /*8150*/  @!P0 SYNCS.PHASECHK.TRANS64 P0, [R0+URZ], R3 ;  /* 0x00000003000085a7 */ /* 0x000ea400080010ff */
[----:B--2---:R-:W-:Y:S05]  /*8160*/  @!P0 BRA `(.L_x_146) ;  /* 0xfffffffc00f08947 */ /* 0x004fea000383ffff */
[----:B------:R-:W-:Y:S05]  /*8170*/  BRA `(.L_x_147) ;  /* 0xffffffa800707947 */ /* 0x000fea000383ffff */
.L_x_46:
[----:B----4-:R-:W-:-:S07]  /*8180*/  MOV R0, UR5 ;  /* 0x0000000500007c02 */ /* 0x010fce0008000f00 */
.L_x_148:
[----:B-1----:R1:W2:Y:S02]  /*8190*/  SYNCS.PHASECHK.TRANS64.TRYWAIT P0, [R0+URZ], R3 ;  /* 0x00000003000075a7 */ /* 0x0022a400080011ff */
[----:B--2---:R-:W-:Y:S05]  /*81a0*/  @!P0 NANOSLEEP.SYNCS 0x989680 ;  /* 0x009896800000895d */ /* 0x004fea0003900000 */
[----:B------:R-:W2:Y:S02]  /*81b0*/  @!P0 SYNCS.PHASECHK.TRANS64 P0, [R0+URZ], R3 ;  /* 0x00000003000085a7 */ /* 0x000ea400080010ff */
[----:B--2---:R-:W-:Y:S05]  /*81c0*/  @!P0 BRA `(.L_x_148) ;  /* 0xfffffffc00f08947 */ /* 0x004fea000383ffff */
[----:B------:R-:W-:Y:S05]  /*81d0*/  BRA `(.L_x_149) ;  /* 0xffffffa8007c7947 */ /* 0x000fea000383ffff */
.L_x_47:
[----:B----4-:R-:W-:-:S07]  /*81e0*/  MOV R0, UR5 ;  /* 0x0000000500007c02 */ /* 0x010fce0008000f00 */
.L_x_150:
[----:B-1----:R1:W2:Y:S02]  /*81f0*/  SYNCS.PHASECHK.TRANS64.TRYWAIT P0, [R0+URZ], R3 ;  /* 0x00000003000075a7 */ /* 0x0022a400080011ff */
[----:B--2---:R-:W-:Y:S05]  /*8200*/  @!P0 NANOSLEEP.SYNCS 0x989680 ;  /* 0x009896800000895d */ /* 0x004fea0003900000 */
[----:B------:R-:W2:Y:S02]  /*8210*/  @!P0 SYNCS.PHASECHK.TRANS64 P0, [R0+URZ], R3 ;  /* 0x00000003000085a7 */ /* 0x000ea400080010ff */
[----:B--2---:R-:W-:Y:S05]  /*8220*/  @!P0 BRA `(.L_x_150) ;  /* 0xfffffffc00f08947 */ /* 0x004fea000383ffff */
[----:B------:R-:W-:Y:S05]  /*8230*/  BRA `(.L_x_151) ;  /* 0xffffffa800887947 */ /* 0x000fea000383ffff */
.L_x_48:
[----:B----4-:R-:W-:-:S07]  /*8240*/  MOV R0, UR5 ;  /* 0x0000000500007c02 */ /* 0x010fce0008000f00 */
.L_x_152:
[----:B-1----:R1:W2:Y:S02]  /*8250*/  SYNCS.PHASECHK.TRANS64.TRYWAIT P0, [R0+URZ], R3 ;  /* 0x00000003000075a7 */ /* 0x0022a400080011ff */
[----:B--2---:R-:W-:Y:S05]  /*8260*/  @!P0 NANOSLEEP.SYNCS 0x989680 ;  /* 0x009896800000895d */ /* 0x004fea0003900000 */
[----:B------:R-:W2:Y:S02]  /*8270*/  @!P0 SYNCS.PHASECHK.TRANS64 P0, [R0+URZ], R3 ;  /* 0x00000003000085a7 */ /* 0x000ea400080010ff */
[----:B--2---:R-:W-:Y:S05]  /*8280*/  @!P0 BRA `(.L_x_152) ;  /* 0xfffffffc00f08947 */ /* 0x004fea000383ffff */
[----:B------:R-:W-:Y:S05]  /*8290*/  BRA `(.L_x_153) ;  /* 0xffffffa800947947 */ /* 0x000fea000383ffff */
.L_x_49:
[----:B----4-:R-:W-:-:S07]  /*82a0*/  MOV R0, UR5 ;  /* 0x0000000500007c02 */ /* 0x010fce0008000f00 */
.L_x_154:
[----:B-1----:R1:W2:Y:S02]  /*82b0*/  SYNCS.PHASECHK.TRANS64.TRYWAIT P0, [R0+URZ], R3 ;  /* 0x00000003000075a7 */ /* 0x0022a400080011ff */
[----:B--2---:R-:W-:Y:S05]  /*82c0*/  @!P0 NANOSLEEP.SYNCS 0x989680 ;  /* 0x009896800000895d */ /* 0x004fea0003900000 */
[----:B------:R-:W2:Y:S02]  /*82d0*/  @!P0 SYNCS.PHASECHK.TRANS64 P0, [R0+URZ], R3 ;  /* 0x00000003000085a7 */ /* 0x000ea400080010ff */
[----:B--2---:R-:W-:Y:S05]  /*82e0*/  @!P0 BRA `(.L_x_154) ;  /* 0xfffffffc00f08947 */ /* 0x004fea000383ffff */
[----:B------:R-:W-:Y:S05]  /*82f0*/  BRA `(.L_x_155) ;  /* 0xffffffa800a07947 */ /* 0x000fea000383ffff */
.L_x_50:
[----:B----4-:R-:W-:-:S07]  /*8300*/  MOV R0, UR5 ;  /* 0x0000000500007c02 */ /* 0x010fce0008000f00 */
.L_x_156:
[----:B-1----:R1:W2:Y:S02]  /*8310*/  SYNCS.PHASECHK.TRANS64.TRYWAIT P0, [R0+URZ], R3 ;  /* 0x00000003000075a7 */ /* 0x0022a400080011ff */
[----:B--2---:R-:W-:Y:S05]  /*8320*/  @!P0 NANOSLEEP.SYNCS 0x989680 ;  /* 0x009896800000895d */ /* 0x004fea0003900000 */
[----:B------:R-:W2:Y:S02]  /*8330*/  @!P0 SYNCS.PHASECHK.TRANS64 P0, [R0+URZ], R3 ;  /* 0x00000003000085a7 */ /* 0x000ea400080010ff */
[----:B--2---:R-:W-:Y:S05]  /*8340*/  @!P0 BRA `(.L_x_156) ;  /* 0xfffffffc00f08947 */ /* 0x004fea000383ffff */
[----:B------:R-:W-:Y:S05]  /*8350*/  BRA `(.L_x_157) ;  /* 0xffffffa800ac7947 */ /* 0x000fea000383ffff */
.L_x_51:
[----:B----4-:R-:W-:-:S07]  /*8360*/  MOV R0, UR5 ;  /* 0x0000000500007c02 */ /* 0x010fce0008000f00 */
.L_x_158:
[----:B-1----:R1:W2:Y:S02]  /*8370*/  SYNCS.PHASECHK.TRANS64.TRYWAIT P0, [R0+URZ], R3 ;  /* 0x00000003000075a7 */ /* 0x0022a400080011ff */
[----:B--2---:R-:W-:Y:S05]  /*8380*/  @!P0 NANOSLEEP.SYNCS 0x989680 ;  /* 0x009896800000895d */ /* 0x004fea0003900000 */
[----:B------:R-:W2:Y:S02]  /*8390*/  @!P0 SYNCS.PHASECHK.TRANS64 P0, [R0+URZ], R3 ;  /* 0x00000003000085a7 */ /* 0x000ea400080010ff */
[----:B--2---:R-:W-:Y:S05]  /*83a0*/  @!P0 BRA `(.L_x_158) ;  /* 0xfffffffc00f08947 */ /* 0x004fea000383ffff */
[----:B------:R-:W-:Y:S05]  /*83b0*/  BRA `(.L_x_159) ;  /* 0xffffffa800b87947 */ /* 0x000fea000383ffff */
.L_x_52:
[----:B----4-:R-:W-:-:S07]  /*83c0*/  MOV R0, UR5 ;  /* 0x0000000500007c02 */ /* 0x010fce0008000f00 */
.L_x_160:
[----:B-1----:R1:W2:Y:S02]  /*83d0*/  SYNCS.PHASECHK.TRANS64.TRYWAIT P0, [R0+URZ], R3 ;  /* 0x00000003000075a7 */ /* 0x0022a400080011ff */
[----:B--2---:R-:W-:Y:S05]  /*83e0*/  @!P0 NANOSLEEP.SYNCS 0x989680 ;  /* 0x009896800000895d */ /* 0x004fea0003900000 */
[----:B------:R-:W2:Y:S02]  /*83f0*/  @!P0 SYNCS.PHASECHK.TRANS64 P0, [R0+URZ], R3 ;  /* 0x00000003000085a7 */ /* 0x000ea400080010ff */
[----:B--2---:R-:W-:Y:S05]  /*8400*/  @!P0 BRA `(.L_x_160) ;  /* 0xfffffffc00f08947 */ /* 0x004fea000383ffff */
[----:B------:R-:W-:Y:S05]  /*8410*/  BRA `(.L_x_161) ;  /* 0xffffffa800c47947 */ /* 0x000fea000383ffff */
.L_x_53:
[----:B----4-:R-:W-:-:S07]  /*8420*/  MOV R0, UR5 ;  /* 0x0000000500007c02 */ /* 0x010fce0008000f00 */
.L_x_162:
[----:B-1----:R1:W2:Y:S02]  /*8430*/  SYNCS.PHASECHK.TRANS64.TRYWAIT P0, [R0+URZ], R3 ;  /* 0x00000003000075a7 */ /* 0x0022a400080011ff */
[----:B--2---:R-:W-:Y:S05]  /*8440*/  @!P0 NANOSLEEP.SYNCS 0x989680 ;  /* 0x009896800000895d */ /* 0x004fea0003900000 */
[----:B------:R-:W2:Y:S02]  /*8450*/  @!P0 SYNCS.PHASECHK.TRANS64 P0, [R0+URZ], R3 ;  /* 0x00000003000085a7 */ /* 0x000ea400080010ff */
[----:B--2---:R-:W-:Y:S05]  /*8460*/  @!P0 BRA `(.L_x_162) ;  /* 0xfffffffc00f08947 */ /* 0x004fea000383ffff */
[----:B------:R-:W-:Y:S05]  /*8470*/  BRA `(.L_x_163) ;  /* 0xffffffa800d07947 */ /* 0x000fea000383ffff */
.L_x_54:
[----:B----4-:R-:W-:-:S07]  /*8480*/  MOV R0, UR5 ;  /* 0x0000000500007c02 */ /* 0x010fce0008000f00 */
.L_x_164:
[----:B-1----:R1:W2:Y:S02]  /*8490*/  SYNCS.PHASECHK.TRANS64.TRYWAIT P0, [R0+URZ], R3 ;  /* 0x00000003000075a7 */ /* 0x0022a400080011ff */
[----:B--2---:R-:W-:Y:S05]  /*84a0*/  @!P0 NANOSLEEP.SYNCS 0x989680 ;  /* 0x009896800000895d */ /* 0x004fea0003900000 */
[----:B------:R-:W2:Y:S02]  /*84b0*/  @!P0 SYNCS.PHASECHK.TRANS64 P0, [R0+URZ], R3 ;  /* 0x00000003000085a7 */ /* 0x000ea400080010ff */
[----:B--2---:R-:W-:Y:S05]  /*84c0*/  @!P0 BRA `(.L_x_164) ;  /* 0xfffffffc00f08947 */ /* 0x004fea000383ffff */
[----:B------:R-:W-:Y:S05]  /*84d0*/  BRA `(.L_x_165) ;  /* 0xffffffa800dc7947 */ /* 0x000fea000383ffff */
.L_x_55:
[----:B----4-:R-:W-:-:S07]  /*84e0*/  MOV R0, UR5 ;  /* 0x0000000500007c02 */ /* 0x010fce0008000f00 */
.L_x_166:
[----:B-1----:R1:W2:Y:S02]  /*84f0*/  SYNCS.PHASECHK.TRANS64.TRYWAIT P0, [R0+URZ], R3 ;  /* 0x00000003000075a7 */ /* 0x0022a400080011ff */
[----:B--2---:R-:W-:Y:S05]  /*8500*/  @!P0 NANOSLEEP.SYNCS 0x989680 ;  /* 0x009896800000895d */ /* 0x004fea0003900000 */
[----:B------:R-:W2:Y:S02]  /*8510*/  @!P0 SYNCS.PHASECHK.TRANS64 P0, [R0+URZ], R3 ;  /* 0x00000003000085a7 */ /* 0x000ea400080010ff */
[----:B--2---:R-:W-:Y:S05]  /*8520*/  @!P0 BRA `(.L_x_166) ;  /* 0xfffffffc00f08947 */ /* 0x004fea000383ffff */
[----:B------:R-:W-:Y:S05]  /*8530*/  BRA `(.L_x_167) ;  /* 0xffffffa800e87947 */ /* 0x000fea000383ffff */
.L_x_56:
[----:B----4-:R-:W-:-:S07]  /*8540*/  MOV R0, UR5 ;  /* 0x0000000500007c02 */ /* 0x010fce0008000f00 */
.L_x_168:
[----:B-1----:R1:W2:Y:S02]  /*8550*/  SYNCS.PHASECHK.TRANS64.TRYWAIT P0, [R0+URZ], R3 ;  /* 0x00000003000075a7 */ /* 0x0022a400080011ff */
[----:B--2---:R-:W-:Y:S05]  /*8560*/  @!P0 NANOSLEEP.SYNCS 0x989680 ;  /* 0x009896800000895d */ /* 0x004fea0003900000 */
[----:B------:R-:W2:Y:S02]  /*8570*/  @!P0 SYNCS.PHASECHK.TRANS64 P0, [R0+URZ], R3 ;  /* 0x00000003000085a7 */ /* 0x000ea400080010ff */
[----:B--2---:R-:W-:Y:S05]  /*8580*/  @!P0 BRA `(.L_x_168) ;  /* 0xfffffffc00f08947 */ /* 0x004fea000383ffff */
[----:B------:R-:W-:Y:S05]  /*8590*/  BRA `(.L_x_169) ;  /* 0xffffffa800f47947 */ /* 0x000fea000383ffff */
.L_x_57:
[----:B----4-:R-:W-:-:S07]  /*85a0*/  MOV R0, UR5 ;  /* 0x0000000500007c02 */ /* 0x010fce0008000f00 */
.L_x_170:
[----:B-1----:R1:W2:Y:S02]  /*85b0*/  SYNCS.PHASECHK.TRANS64.TRYWAIT P0, [R0+URZ], R3 ;  /* 0x00000003000075a7 */ /* 0x0022a400080011ff */
[----:B--2---:R-:W-:Y:S05]  /*85c0*/  @!P0 NANOSLEEP.SYNCS 0x989680 ;  /* 0x009896800000895d */ /* 0x004fea0003900000 */
[----:B------:R-:W2:Y:S02]  /*85d0*/  @!P0 SYNCS.PHASECHK.TRANS64 P0, [R0+URZ], R3 ;  /* 0x00000003000085a7 */ /* 0x000ea400080010ff */
[----:B--2---:R-:W-:Y:S05]  /*85e0*/  @!P0 BRA `(.L_x_170) ;  /* 0xfffffffc00f08947 */ /* 0x004fea000383ffff */
[----:B------:R-:W-:Y:S05]  /*85f0*/  BRA `(.L_x_171) ;  /* 0xffffffac00007947 */ /* 0x000fea000383ffff */
.L_x_58:
[----:B----4-:R-:W-:-:S07]  /*8600*/  MOV R0, UR5 ;  /* 0x0000000500007c02 */ /* 0x010fce0008000f00 */
.L_x_172:
[----:B-1----:R1:W2:Y:S02]  /*8610*/  SYNCS.PHASECHK.TRANS64.TRYWAIT P0, [R0+URZ], R3 ;  /* 0x00000003000075a7 */ /* 0x0022a400080011ff */
[----:B--2---:R-:W-:Y:S05]  /*8620*/  @!P0 NANOSLEEP.SYNCS 0x989680 ;  /* 0x009896800000895d */ /* 0x004fea0003900000 */
[----:B------:R-:W2:Y:S02]  /*8630*/  @!P0 SYNCS.PHASECHK.TRANS64 P0, [R0+URZ], R3 ;  /* 0x00000003000085a7 */ /* 0x000ea400080010ff */
[----:B--2---:R-:W-:Y:S05]  /*8640*/  @!P0 BRA `(.L_x_172) ;  /* 0xfffffffc00f08947 */ /* 0x004fea000383ffff */
[----:B------:R-:W-:Y:S05]  /*8650*/  BRA `(.L_x_173) ;  /* 0xffffffac000c7947 */ /* 0x000fea000383ffff */
.L_x_59:
[----:B----4-:R-:W-:-:S07]  /*8660*/  MOV R0, UR5 ;  /* 0x0000000500007c02 */ /* 0x010fce0008000f00 */
.L_x_174:
[----:B-1----:R1:W2:Y:S02]  /*8670*/  SYNCS.PHASECHK.TRANS64.TRYWAIT P0, [R0+URZ], R3 ;  /* 0x00000003000075a7 */ /* 0x0022a400080011ff */
[----:B--2---:R-:W-:Y:S05]  /*8680*/  @!P0 NANOSLEEP.SYNCS 0x989680 ;  /* 0x009896800000895d */ /* 0x004fea0003900000 */
[----:B------:R-:W2:Y:S02]  /*8690*/  @!P0 SYNCS.PHASECHK.TRANS64 P0, [R0+URZ], R3 ;  /* 0x00000003000085a7 */ /* 0x000ea400080010ff */
[----:B--2---:R-:W-:Y:S05]  /*86a0*/  @!P0 BRA `(.L_x_174) ;  /* 0xfffffffc00f08947 */ /* 0x004fea000383ffff */
[----:B------:R-:W-:Y:S05]  /*86b0*/  BRA `(.L_x_175) ;  /* 0xffffffac00187947 */ /* 0x000fea000383ffff */
.L_x_60:
[----:B----4-:R-:W-:-:S07]  /*86c0*/  MOV R0, UR5 ;  /* 0x0000000500007c02 */ /* 0x010fce0008000f00 */
.L_x_176:
[----:B-1----:R1:W2:Y:S02]  /*86d0*/  SYNCS.PHASECHK.TRANS64.TRYWAIT P0, [R0+URZ], R3 ;  /* 0x00000003000075a7 */ /* 0x0022a400080011ff */
[----:B--2---:R-:W-:Y:S05]  /*86e0*/  @!P0 NANOSLEEP.SYNCS 0x989680 ;  /* 0x009896800000895d */ /* 0x004fea0003900000 */
[----:B------:R-:W2:Y:S02]  /*86f0*/  @!P0 SYNCS.PHASECHK.TRANS64 P0, [R0+URZ], R3 ;  /* 0x00000003000085a7 */ /* 0x000ea400080010ff */
[----:B--2---:R-:W-:Y:S05]  /*8700*/  @!P0 BRA `(.L_x_176) ;  /* 0xfffffffc00f08947 */ /* 0x004fea000383ffff */
[----:B------:R-:W-:Y:S05]  /*8710*/  BRA `(.L_x_177) ;  /* 0xffffffac00247947 */ /* 0x000fea000383ffff */
.L_x_61:
[----:B----4-:R-:W-:-:S07]  /*8720*/  MOV R0, UR5 ;  /* 0x0000000500007c02 */ /* 0x010fce0008000f00 */
.L_x_178:
[----:B-1----:R1:W2:Y:S02]  /*8730*/  SYNCS.PHASECHK.TRANS64.TRYWAIT P0, [R0+URZ], R3 ;  /* 0x00000003000075a7 */ /* 0x0022a400080011ff */
[----:B--2---:R-:W-:Y:S05]  /*8740*/  @!P0 NANOSLEEP.SYNCS 0x989680 ;  /* 0x009896800000895d */ /* 0x004fea0003900000 */
[----:B------:R-:W2:Y:S02]  /*8750*/  @!P0 SYNCS.PHASECHK.TRANS64 P0, [R0+URZ], R3 ;  /* 0x00000003000085a7 */ /* 0x000ea400080010ff */
[----:B--2---:R-:W-:Y:S05]  /*8760*/  @!P0 BRA `(.L_x_178) ;  /* 0xfffffffc00f08947 */ /* 0x004fea000383ffff */
[----:B------:R-:W-:Y:S05]  /*8770*/  BRA `(.L_x_179) ;  /* 0xffffffac00307947 */ /* 0x000fea000383ffff */
.L_x_62:
[----:B----4-:R-:W-:-:S07]  /*8780*/  MOV R0, UR5 ;  /* 0x0000000500007c02 */ /* 0x010fce0008000f00 */
.L_x_180:
[----:B-1----:R1:W2:Y:S02]  /*8790*/  SYNCS.PHASECHK.TRANS64.TRYWAIT P0, [R0+URZ], R3 ;  /* 0x00000003000075a7 */ /* 0x0022a400080011ff */
[----:B--2---:R-:W-:Y:S05]  /*87a0*/  @!P0 NANOSLEEP.SYNCS 0x989680 ;  /* 0x009896800000895d */ /* 0x004fea0003900000 */
[----:B------:R-:W2:Y:S02]  /*87b0*/  @!P0 SYNCS.PHASECHK.TRANS64 P0, [R0+URZ], R3 ;  /* 0x00000003000085a7 */ /* 0x000ea400080010ff */
[----:B--2---:R-:W-:Y:S05]  /*87c0*/  @!P0 BRA `(.L_x_180) ;  /* 0xfffffffc00f08947 */ /* 0x004fea000383ffff */
[----:B------:R-:W-:Y:S05]  /*87d0*/  BRA `(.L_x_181) ;  /* 0xffffffac003c7947 */ /* 0x000fea000383ffff */
.L_x_63:
[----:B----4-:R-:W-:-:S07]  /*87e0*/  MOV R0, UR5 ;  /* 0x0000000500007c02 */ /* 0x010fce0008000f00 */
.L_x_182:
[----:B-1----:R1:W2:Y:S02]  /*87f0*/  SYNCS.PHASECHK.TRANS64.TRYWAIT P0, [R0+URZ], R3 ;  /* 0x00000003000075a7 */ /* 0x0022a400080011ff */
[----:B--2---:R-:W-:Y:S05]  /*8800*/  @!P0 NANOSLEEP.SYNCS 0x989680 ;  /* 0x009896800000895d */ /* 0x004fea0003900000 */
[----:B------:R-:W2:Y:S02]  /*8810*/  @!P0 SYNCS.PHASECHK.TRANS64 P0, [R0+URZ], R3 ;  /* 0x00000003000085a7 */ /* 0x000ea400080010ff */
[----:B--2---:R-:W-:Y:S05]  /*8820*/  @!P0 BRA `(.L_x_182) ;  /* 0xfffffffc00f08947 */ /* 0x004fea000383ffff */
[----:B------:R-:W-:Y:S05]  /*8830*/  BRA `(.L_x_183) ;  /* 0xffffffac00487947 */ /* 0x000fea000383ffff */
.L_x_64:
[----:B----4-:R-:W-:-:S07]  /*8840*/  MOV R0, UR5 ;  /* 0x0000000500007c02 */ /* 0x010fce0008000f00 */
.L_x_184:
[----:B-1----:R1:W2:Y:S02]  /*8850*/  SYNCS.PHASECHK.TRANS64.TRYWAIT P0, [R0+URZ], R3 ;  /* 0x00000003000075a7 */ /* 0x0022a400080011ff */
[----:B--2---:R-:W-:Y:S05]  /*8860*/  @!P0 NANOSLEEP.SYNCS 0x989680 ;  /* 0x009896800000895d */ /* 0x004fea0003900000 */
[----:B------:R-:W2:Y:S02]  /*8870*/  @!P0 SYNCS.PHASECHK.TRANS64 P0, [R0+URZ], R3 ;  /* 0x00000003000085a7 */ /* 0x000ea400080010ff */
[----:B--2---:R-:W-:Y:S05]  /*8880*/  @!P0 BRA `(.L_x_184) ;  /* 0xfffffffc00f08947 */ /* 0x004fea000383ffff */
[----:B------:R-:W-:Y:S05]  /*8890*/  BRA `(.L_x_185) ;  /* 0xffffffac00547947 */ /* 0x000fea000383ffff */
.L_x_65:
[----:B----4-:R-:W-:-:S07]  /*88a0*/  MOV R0, UR5 ;  /* 0x0000000500007c02 */ /* 0x010fce0008000f00 */
.L_x_186:
[----:B-1----:R1:W2:Y:S02]  /*88b0*/  SYNCS.PHASECHK.TRANS64.TRYWAIT P0, [R0+URZ], R3 ;  /* 0x00000003000075a7 */ /* 0x0022a400080011ff */
[----:B--2---:R-:W-:Y:S05]  /*88c0*/  @!P0 NANOSLEEP.SYNCS 0x989680 ;  /* 0x009896800000895d */ /* 0x004fea0003900000 */
[----:B------:R-:W2:Y:S02]  /*88d0*/  @!P0 SYNCS.PHASECHK.TRANS64 P0, [R0+URZ], R3 ;  /* 0x00000003000085a7 */ /* 0x000ea400080010ff */
[----:B--2---:R-:W-:Y:S05]  /*88e0*/  @!P0 BRA `(.L_x_186) ;  /* 0xfffffffc00f08947 */ /* 0x004fea000383ffff */
[----:B------:R-:W-:Y:S05]  /*88f0*/  BRA `(.L_x_187) ;  /* 0xffffffac00607947 */ /* 0x000fea000383ffff */
.L_x_66:
[----:B----4-:R-:W-:-:S07]  /*8900*/  MOV R0, UR5 ;  /* 0x0000000500007c02 */ /* 0x010fce0008000f00 */
.L_x_188:
[----:B-1----:R1:W2:Y:S02]  /*8910*/  SYNCS.PHASECHK.TRANS64.TRYWAIT P0, [R0+URZ], R3 ;  /* 0x00000003000075a7 */ /* 0x0022a400080011ff */
[----:B--2---:R-:W-:Y:S05]  /*8920*/  @!P0 NANOSLEEP.SYNCS 0x989680 ;  /* 0x009896800000895d */ /* 0x004fea0003900000 */
[----:B------:R-:W2:Y:S02]  /*8930*/  @!P0 SYNCS.PHASECHK.TRANS64 P0, [R0+URZ], R3 ;  /* 0x00000003000085a7 */ /* 0x000ea400080010ff */
[----:B--2---:R-:W-:Y:S05]  /*8940*/  @!P0 BRA `(.L_x_188) ;  /* 0xfffffffc00f08947 */ /* 0x004fea000383ffff */
[----:B------:R-:W-:Y:S05]  /*8950*/  BRA `(.L_x_189) ;  /* 0xffffffac006c7947 */ /* 0x000fea000383ffff */
.L_x_67:
[----:B----4-:R-:W-:-:S07]  /*8960*/  MOV R0, UR5 ;  /* 0x0000000500007c02 */ /* 0x010fce0008000f00 */
.L_x_190:
[----:B-1----:R1:W2:Y:S02]  /*8970*/  SYNCS.PHASECHK.TRANS64.TRYWAIT P0, [R0+URZ], R3 ;  /* 0x00000003000075a7 */ /* 0x0022a400080011ff */
[----:B--2---:R-:W-:Y:S05]  /*8980*/  @!P0 NANOSLEEP.SYNCS 0x989680 ;  /* 0x009896800000895d */ /* 0x004fea0003900000 */
[----:B------:R-:W2:Y:S02]  /*8990*/  @!P0 SYNCS.PHASECHK.TRANS64 P0, [R0+URZ], R3 ;  /* 0x00000003000085a7 */ /* 0x000ea400080010ff */
[----:B--2---:R-:W-:Y:S05]  /*89a0*/  @!P0 BRA `(.L_x_190) ;  /* 0xfffffffc00f08947 */ /* 0x004fea000383ffff */
[----:B------:R-:W-:Y:S05]  /*89b0*/  BRA `(.L_x_191) ;  /* 0xffffffac00787947 */ /* 0x000fea000383ffff */
.L_x_68:
[----:B----4-:R-:W-:-:S07]  /*89c0*/  MOV R0, UR5 ;  /* 0x0000000500007c02 */ /* 0x010fce0008000f00 */
.L_x_192:
[----:B-1----:R1:W2:Y:S02]  /*89d0*/  SYNCS.PHASECHK.TRANS64.TRYWAIT P0, [R0+URZ], R3 ;  /* 0x00000003000075a7 */ /* 0x0022a400080011ff */
[----:B--2---:R-:W-:Y:S05]  /*89e0*/  @!P0 NANOSLEEP.SYNCS 0x989680 ;  /* 0x009896800000895d */ /* 0x004fea0003900000 */
[----:B------:R-:W2:Y:S02]  /*89f0*/  @!P0 SYNCS.PHASECHK.TRANS64 P0, [R0+URZ], R3 ;  /* 0x00000003000085a7 */ /* 0x000ea400080010ff */
[----:B--2---:R-:W-:Y:S05]  /*8a00*/  @!P0 BRA `(.L_x_192) ;  /* 0xfffffffc00f08947 */ /* 0x004fea000383ffff */
[----:B------:R-:W-:Y:S05]  /*8a10*/  BRA `(.L_x_193) ;  /* 0xffffffac00847947 */ /* 0x000fea000383ffff */
.L_x_69:
[----:B----4-:R-:W-:-:S07]  /*8a20*/  MOV R0, UR5 ;  /* 0x0000000500007c02 */ /* 0x010fce0008000f00 */
.L_x_194:
[----:B-1----:R1:W2:Y:S02]  /*8a30*/  SYNCS.PHASECHK.TRANS64.TRYWAIT P0, [R0+URZ], R3 ;  /* 0x00000003000075a7 */ /* 0x0022a400080011ff */
[----:B--2---:R-:W-:Y:S05]  /*8a40*/  @!P0 NANOSLEEP.SYNCS 0x989680 ;  /* 0x009896800000895d */ /* 0x004fea0003900000 */
[----:B------:R-:W2:Y:S02]  /*8a50*/  @!P0 SYNCS.PHASECHK.TRANS64 P0, [R0+URZ], R3 ;  /* 0x00000003000085a7 */ /* 0x000ea400080010ff */
[----:B--2---:R-:W-:Y:S05]  /*8a60*/  @!P0 BRA `(.L_x_194) ;  /* 0xfffffffc00f08947 */ /* 0x004fea000383ffff */
[----:B------:R-:W-:Y:S05]  /*8a70*/  BRA `(.L_x_195) ;  /* 0xffffffac00907947 */ /* 0x000fea000383ffff */
.L_x_72:
[----:B-1----:R1:W2:Y:S02]  /*8a80*/  SYNCS.PHASECHK.TRANS64.TRYWAIT P0, [R0+URZ+0x2a0], R5 ;  /* 0x0002a005000075a7 */ /* 0x0022a400080011ff */
[----:B--2---:R-:W-:Y:S05]  /*8a90*/  @!P0 NANOSLEEP.SYNCS 0x989680 ;  /* 0x009896800000895d */ /* 0x004fea0003900000 */
[----:B------:R-:W2:Y:S02]  /*8aa0*/  @!P0 SYNCS.PHASECHK.TRANS64 P0, [R0+URZ+0x2a0], R5 ;  /* 0x0002a005000085a7 */ /* 0x000ea400080010ff */
[----:B--2---:R-:W-:Y:S05]  /*8ab0*/  @!P0 BRA `(.L_x_72) ;  /* 0xfffffffc00f08947 */ /* 0x004fea000383ffff */
[----:B------:R-:W-:Y:S05]  /*8ac0*/  BRA `(.L_x_196) ;  /* 0xffffffac00ec7947 */ /* 0x000fea000383ffff */
.L_x_73:
[----:B------:R-:W-:-:S07]  /*8ad0*/  MOV R0, UR5 ;  /* 0x0000000500007c02 */ /* 0x000fce0008000f00 */
.L_x_197:
[----:B-1----:R1:W2:Y:S02]  /*8ae0*/  SYNCS.PHASECHK.TRANS64.TRYWAIT P0, [R0+URZ+0x250], R5 ;  /* 0x00025005000075a7 */ /* 0x0022a400080011ff */
[----:B--2---:R-:W-:Y:S05]  /*8af0*/  @!P0 NANOSLEEP.SYNCS 0x989680 ;  /* 0x009896800000895d */ /* 0x004fea0003900000 */
[----:B------:R-:W2:Y:S02]  /*8b00*/  @!P0 SYNCS.PHASECHK.TRANS64 P0, [R0+URZ+0x250], R5 ;  /* 0x00025005000085a7 */ /* 0x000ea400080010ff */
[----:B--2---:R-:W-:Y:S05]  /*8b10*/  @!P0 BRA `(.L_x_197) ;  /* 0xfffffffc00f08947 */ /* 0x004fea000383ffff */
[----:B------:R-:W-:Y:S05]  /*8b20*/  BRA `(.L_x_198) ;  /* 0xffffffac00fc7947 */ /* 0x000fea000383ffff */
.L_x_74:
[----:B-1----:R1:W2:Y:S02]  /*8b30*/  SYNCS.PHASECHK.TRANS64.TRYWAIT P1, [R0+URZ+0x240], R5 ;  /* 0x00024005000075a7 */ /* 0x0022a400080211ff */
[----:B--2---:R-:W-:Y:S05]  /*8b40*/  @!P1 NANOSLEEP.SYNCS 0x989680 ;  /* 0x009896800000995d */ /* 0x004fea0003900000 */
[----:B------:R-:W2:Y:S02]  /*8b50*/  @!P1 SYNCS.PHASECHK.TRANS64 P1, [R0+URZ+0x240], R5 ;  /* 0x00024005000095a7 */ /* 0x000ea400080210ff */
[----:B--2---:R-:W-:Y:S05]  /*8b60*/  @!P1 BRA `(.L_x_74) ;  /* 0xfffffffc00f09947 */ /* 0x004fea000383ffff */
[----:B------:R-:W-:Y:S05]  /*8b70*/  BRA `(.L_x_199) ;  /* 0xffffffb0002c7947 */ /* 0x000fea000383ffff */
.L_x_77:
[----:B------:R-:W-:-:S07]  /*8b80*/  MOV R0, UR5 ;  /* 0x0000000500007c02 */ /* 0x000fce0008000f00 */
.L_x_200:
[----:B-1----:R1:W2:Y:S02]  /*8b90*/  SYNCS.PHASECHK.TRANS64.TRYWAIT P0, [R0+URZ+0x250], R3 ;  /* 0x00025003000075a7 */ /* 0x0022a400080011ff */
[----:B--2---:R-:W-:Y:S05]  /*8ba0*/  @!P0 NANOSLEEP.SYNCS 0x989680 ;  /* 0x009896800000895d */ /* 0x004fea0003900000 */
[----:B------:R-:W2:Y:S02]  /*8bb0*/  @!P0 SYNCS.PHASECHK.TRANS64 P0, [R0+URZ+0x250], R3 ;  /* 0x00025003000085a7 */ /* 0x000ea400080010ff */
[----:B--2---:R-:W-:Y:S05]  /*8bc0*/  @!P0 BRA `(.L_x_200) ;  /* 0xfffffffc00f08947 */ /* 0x004fea000383ffff */
[----:B------:R-:W-:Y:S05]  /*8bd0*/  BRA `(.L_x_76) ;  /* 0xffffffb000807947 */ /* 0x000fea000383ffff */
.L_x_84:
[----:B-1----:R1:W2:Y:S02]  /*8be0*/  SYNCS.PHASECHK.TRANS64.TRYWAIT P1, [R0+URZ+0x240], R5 ;  /* 0x00024005000075a7 */ /* 0x0022a400080211ff */
[----:B--2---:R-:W-:Y:S05]  /*8bf0*/  @!P1 NANOSLEEP.SYNCS 0x989680 ;  /* 0x009896800000995d */ /* 0x004fea0003900000 */
[----:B------:R-:W2:Y:S02]  /*8c00*/  @!P1 SYNCS.PHASECHK.TRANS64 P1, [R0+URZ+0x240], R5 ;  /* 0x00024005000095a7 */ /* 0x000ea400080210ff */
[----:B--2---:R-:W-:Y:S05]  /*8c10*/  @!P1 BRA `(.L_x_84) ;  /* 0xfffffffc00f09947 */ /* 0x004fea000383ffff */
[----:B------:R-:W-:Y:S05]  /*8c20*/  BRA `(.L_x_201) ;  /* 0xffffffb400d47947 */ /* 0x000fea000383ffff */
.L_x_85:
[----:B------:R-:W-:-:S07]  /*8c30*/  MOV R3, UR9 ;  /* 0x0000000900037c02 */ /* 0x000fce0008000f00 */
.L_x_202:
[----:B-1----:R1:W2:Y:S02]  /*8c40*/  SYNCS.PHASECHK.TRANS64.TRYWAIT P0, [R3+URZ+0x280], R0 ;  /* 0x00028000030075a7 */ /* 0x0022a400080011ff */
[----:B--2---:R-:W-:Y:S05]  /*8c50*/  @!P0 NANOSLEEP.SYNCS 0x989680 ;  /* 0x009896800000895d */ /* 0x004fea0003900000 */
[----:B------:R-:W2:Y:S02]  /*8c60*/  @!P0 SYNCS.PHASECHK.TRANS64 P0, [R3+URZ+0x280], R0 ;  /* 0x00028000030085a7 */ /* 0x000ea400080010ff */
[----:B--2---:R-:W-:Y:S05]  /*8c70*/  @!P0 BRA `(.L_x_202) ;  /* 0xfffffffc00f08947 */ /* 0x004fea000383ffff */
[----:B------:R-:W-:Y:S05]  /*8c80*/  BRA `(.L_x_203) ;  /* 0xffffffb800087947 */ /* 0x000fea000383ffff */
.L_x_88:
[----:B------:R-:W-:Y:S07]  /*8c90*/  MOV R0, UR7 ;  /* 0x0000000700007c02 */ /* 0x000fee0008000f00 */
.L_x_204:
[----:B-1----:R1:W2:Y:S02]  /*8ca0*/  SYNCS.PHASECHK.TRANS64.TRYWAIT P0, [R0+URZ], R3 ;  /* 0x00000003000075a7 */ /* 0x0022a400080011ff */
[----:B--2---:R-:W-:Y:S05]  /*8cb0*/  @!P0 NANOSLEEP.SYNCS 0x989680 ;  /* 0x009896800000895d */ /* 0x004fea0003900000 */
[----:B------:R-:W2:Y:S02]  /*8cc0*/  @!P0 SYNCS.PHASECHK.TRANS64 P0, [R0+URZ], R3 ;  /* 0x00000003000085a7 */ /* 0x000ea400080010ff */
[----:B--2---:R-:W-:Y:S05]  /*8cd0*/  @!P0 BRA `(.L_x_204) ;  /* 0xfffffffc00f08947 */ /* 0x004fea000383ffff */
[----:B------:R-:W-:Y:S05]  /*8ce0*/  BRA `(.L_x_87) ;  /* 0xffffffb800287947 */ /* 0x000fea000383ffff */
.L_x_91:
[----:B------:R-:W-:-:S07]  /*8cf0*/  MOV R0, UR5 ;  /* 0x0000000500007c02 */ /* 0x000fce0008000f00 */
.L_x_205:
[----:B--2---:R2:W3:Y:S02]  /*8d00*/  SYNCS.PHASECHK.TRANS64.TRYWAIT P0, [R0+URZ], R3 ;  /* 0x00000003000075a7 */ /* 0x0044e400080011ff */
[----:B---3--:R-:W-:Y:S05]  /*8d10*/  @!P0 NANOSLEEP.SYNCS 0x989680 ;  /* 0x009896800000895d */ /* 0x008fea0003900000 */
[----:B------:R-:W3:Y:S02]  /*8d20*/  @!P0 SYNCS.PHASECHK.TRANS64 P0, [R0+URZ], R3 ;  /* 0x00000003000085a7 */ /* 0x000ee400080010ff */
[----:B---3--:R-:W-:Y:S05]  /*8d30*/  @!P0 BRA `(.L_x_205) ;  /* 0xfffffffc00f08947 */ /* 0x008fea000383ffff */
[----:B------:R-:W-:Y:S05]  /*8d40*/  BRA `(.L_x_206) ;  /* 0xffffffb800cc7947 */ /* 0x000fea000383ffff */
.L_x_92:
[----:B------:R-:W-:-:S07]  /*8d50*/  MOV R0, UR5 ;  /* 0x0000000500007c02 */ /* 0x000fce0008000f00 */
.L_x_207:
[----:B--2---:R2:W3:Y:S02]  /*8d60*/  SYNCS.PHASECHK.TRANS64.TRYWAIT P0, [R0+URZ], R3 ;  /* 0x00000003000075a7 */ /* 0x0044e400080011ff */
[----:B---3--:R-:W-:Y:S05]  /*8d70*/  @!P0 NANOSLEEP.SYNCS 0x989680 ;  /* 0x009896800000895d */ /* 0x008fea0003900000 */
[----:B------:R-:W3:Y:S02]  /*8d80*/  @!P0 SYNCS.PHASECHK.TRANS64 P0, [R0+URZ], R3 ;  /* 0x00000003000085a7 */ /* 0x000ee400080010ff */
[----:B---3--:R-:W-:Y:S05]  /*8d90*/  @!P0 BRA `(.L_x_207) ;  /* 0xfffffffc00f08947 */ /* 0x008fea000383ffff */
[----:B------:R-:W-:Y:S05]  /*8da0*/  BRA `(.L_x_208) ;  /* 0xffffffb800d87947 */ /* 0x000fea000383ffff */
.L_x_93:
[----:B------:R-:W-:-:S07]  /*8db0*/  MOV R0, UR5 ;  /* 0x0000000500007c02 */ /* 0x000fce0008000f00 */
.L_x_209:
[----:B--2---:R2:W3:Y:S02]  /*8dc0*/  SYNCS.PHASECHK.TRANS64.TRYWAIT P0, [R0+URZ], R3 ;  /* 0x00000003000075a7 */ /* 0x0044e400080011ff */
[----:B---3--:R-:W-:Y:S05]  /*8dd0*/  @!P0 NANOSLEEP.SYNCS 0x989680 ;  /* 0x009896800000895d */ /* 0x008fea0003900000 */
[----:B------:R-:W3:Y:S02]  /*8de0*/  @!P0 SYNCS.PHASECHK.TRANS64 P0, [R0+URZ], R3 ;  /* 0x00000003000085a7 */ /* 0x000ee400080010ff */
[----:B---3--:R-:W-:Y:S05]  /*8df0*/  @!P0 BRA `(.L_x_209) ;  /* 0xfffffffc00f08947 */ /* 0x008fea000383ffff */
[----:B------:R-:W-:Y:S05]  /*8e00*/  BRA `(.L_x_210) ;  /* 0xffffffb800e47947 */ /* 0x000fea000383ffff */
.L_x_94:
[----:B------:R-:W-:-:S07]  /*8e10*/  MOV R0, UR7 ;  /* 0x0000000700007c02 */ /* 0x000fce0008000f00 */
.L_x_211:
[----:B--2---:R2:W3:Y:S02]  /*8e20*/  SYNCS.PHASECHK.TRANS64.TRYWAIT P0, [R0+URZ], R3 ;  /* 0x00000003000075a7 */ /* 0x0044e400080011ff */
[----:B---3--:R-:W-:Y:S05]  /*8e30*/  @!P0 NANOSLEEP.SYNCS 0x989680 ;  /* 0x009896800000895d */ /* 0x008fea0003900000 */
[----:B------:R-:W3:Y:S02]  /*8e40*/  @!P0 SYNCS.PHASECHK.TRANS64 P0, [R0+URZ], R3 ;  /* 0x00000003000085a7 */ /* 0x000ee400080010ff */
[----:B---3--:R-:W-:Y:S05]  /*8e50*/  @!P0 BRA `(.L_x_211) ;  /* 0xfffffffc00f08947 */ /* 0x008fea000383ffff */
[----:B------:R-:W-:Y:S05]  /*8e60*/  BRA `(.L_x_212) ;  /* 0xffffffb800f07947 */ /* 0x000fea000383ffff */
.L_x_99:
[----:B---3--:R3:W1:Y:S02]  /*8e70*/  SYNCS.PHASECHK.TRANS64.TRYWAIT P0, [R0+URZ+0x240], R3 ;  /* 0x00024003000075a7 */ /* 0x00866400080011ff */
[----:B-1----:R-:W-:Y:S05]  /*8e80*/  @!P0 NANOSLEEP.SYNCS 0x989680 ;  /* 0x009896800000895d */ /* 0x002fea0003900000 */
[----:B------:R-:W1:Y:S02]  /*8e90*/  @!P0 SYNCS.PHASECHK.TRANS64 P0, [R0+URZ+0x240], R3 ;  /* 0x00024003000085a7 */ /* 0x000e6400080010ff */
[----:B-1----:R-:W-:Y:S05]  /*8ea0*/  @!P0 BRA `(.L_x_99) ;  /* 0xfffffffc00f08947 */ /* 0x002fea000383ffff */
[----:B------:R-:W-:Y:S05]  /*8eb0*/  BRA `(.L_x_213) ;  /* 0xffffffbc00ec7947 */ /* 0x000fea000383ffff */
.L_x_102:
[----:B------:R-:W-:Y:S07]  /*8ec0*/  MOV R0, UR6 ;  /* 0x0000000600007c02 */ /* 0x000fee0008000f00 */
.L_x_214:
[----:B-1----:R1:W3:Y:S02]  /*8ed0*/  SYNCS.PHASECHK.TRANS64.TRYWAIT P0, [R0+URZ+0x238], R3 ;  /* 0x00023803000075a7 */ /* 0x0022e400080011ff */
[----:B---3--:R-:W-:Y:S05]  /*8ee0*/  @!P0 NANOSLEEP.SYNCS 0x989680 ;  /* 0x009896800000895d */ /* 0x008fea0003900000 */
[----:B------:R-:W3:Y:S02]  /*8ef0*/  @!P0 SYNCS.PHASECHK.TRANS64 P0, [R0+URZ+0x238], R3 ;  /* 0x00023803000085a7 */ /* 0x000ee400080010ff */
[----:B---3--:R-:W-:Y:S05]  /*8f00*/  @!P0 BRA `(.L_x_214) ;  /* 0xfffffffc00f08947 */ /* 0x008fea000383ffff */
[----:B------:R-:W-:Y:S05]  /*8f10*/  BRA `(.L_x_101) ;  /* 0xffffffc000d87947 */ /* 0x000fea000383ffff */
.L_x_105:
[----:B------:R-:W-:Y:S07]  /*8f20*/  MOV R3, UR6 ;  /* 0x0000000600037c02 */ /* 0x000fee0008000f00 */
.L_x_215:
[----:B-1----:R1:W2:Y:S02]  /*8f30*/  SYNCS.PHASECHK.TRANS64.TRYWAIT P2, [R3+URZ+0x228], R26 ;  /* 0x0002281a030075a7 */ /* 0x0022a400080411ff */
[----:B--2---:R-:W-:Y:S05]  /*8f40*/  @!P2 NANOSLEEP.SYNCS 0x989680 ;  /* 0x009896800000a95d */ /* 0x004fea0003900000 */
[----:B------:R-:W2:Y:S02]  /*8f50*/  @!P2 SYNCS.PHASECHK.TRANS64 P2, [R3+URZ+0x228], R26 ;  /* 0x0002281a0300a5a7 */ /* 0x000ea400080410ff */
[----:B--2---:R-:W-:Y:S05]  /*8f60*/  @!P2 BRA `(.L_x_215) ;  /* 0xfffffffc00f0a947 */ /* 0x004fea000383ffff */
[----:B------:R-:W-:Y:S05]  /*8f70*/  BRA `(.L_x_216) ;  /* 0xffffffc4006c7947 */ /* 0x000fea000383ffff */
.L_x_108:
[----:B--2---:R2:W4:Y:S02]  /*8f80*/  SYNCS.PHASECHK.TRANS64.TRYWAIT P0, [R0+URZ+0x240], R3 ;  /* 0x00024003000075a7 */ /* 0x00452400080011ff */
[----:B----4-:R-:W-:Y:S05]  /*8f90*/  @!P0 NANOSLEEP.SYNCS 0x989680 ;  /* 0x009896800000895d */ /* 0x010fea0003900000 */
[----:B------:R-:W4:Y:S02]  /*8fa0*/  @!P0 SYNCS.PHASECHK.TRANS64 P0, [R0+URZ+0x240], R3 ;  /* 0x00024003000085a7 */ /* 0x000f2400080010ff */
[----:B----4-:R-:W-:Y:S05]  /*8fb0*/  @!P0 BRA `(.L_x_108) ;  /* 0xfffffffc00f08947 */ /* 0x010fea000383ffff */
[----:B------:R-:W-:Y:S05]  /*8fc0*/  BRA `(.L_x_217) ;  /* 0xffffffc800bc7947 */ /* 0x000fea000383ffff */
.L_x_119:
[----:B-1----:R-:W-:Y:S04]  /*8fd0*/  MOV R0, UR43 ;  /* 0x0000002b00007c02 */ /* 0x002fe80008000f00 */
[----:B------:R1:W2:Y:S03]  /*8fe0*/  SYNCS.PHASECHK.TRANS64.TRYWAIT P1, [R0+URZ+0x220], R3 ;  /* 0x00022003000075a7 */ /* 0x0002a600080211ff */
[----:B--2---:R-:W-:Y:S05]  /*8ff0*/  @!P1 NANOSLEEP.SYNCS 0x989680 ;  /* 0x009896800000995d */ /* 0x004fea0003900000 */
[----:B------:R-:W2:Y:S02]  /*9000*/  @!P1 SYNCS.PHASECHK.TRANS64 P1, [R0+URZ+0x220], R3 ;  /* 0x00022003000095a7 */ /* 0x000ea400080210ff */
[----:B--2---:R-:W-:Y:S05]  /*9010*/  @!P1 BRA `(.L_x_119) ;  /* 0xfffffffc00ec9947 */ /* 0x004fea000383ffff */
[----:B------:R-:W-:Y:S05]  /*9020*/  BRA `(.L_x_118) ;  /* 0xffffffd400b87947 */ /* 0x000fea000383ffff */
.L_x_121:
[----:B------:R1:W1:Y:S02]  /*9030*/  SYNCS.PHASECHK.TRANS64.TRYWAIT P1, [R156+URZ+0x260], R5 ;  /* 0x000260059c0075a7 */ /* 0x00026400080211ff */
[----:B-1----:R-:W-:Y:S05]  /*9040*/  @!P1 NANOSLEEP.SYNCS 0x989680 ;  /* 0x009896800000995d */ /* 0x002fea0003900000 */
[----:B------:R-:W1:Y:S02]  /*9050*/  @!P1 SYNCS.PHASECHK.TRANS64 P1, [R156+URZ+0x260], R5 ;  /* 0x000260059c0095a7 */ /* 0x000e6400080210ff */
[----:B-1----:R-:W-:Y:S05]  /*9060*/  @!P1 BRA `(.L_x_121) ;  /* 0xfffffffc00f09947 */ /* 0x002fea000383ffff */
[----:B------:R-:W-:Y:S05]  /*9070*/  BRA `(.L_x_120) ;  /* 0xffffffd400fc7947 */ /* 0x000fea000383ffff */
        .weak           $__internal_0_$__cuda_sm10x_tcgen05_guardrail_trap_col_being_dealloced_not_returned_by_alloc
        .type           $__internal_0_$__cuda_sm10x_tcgen05_guardrail_trap_col_being_dealloced_not_returned_by_alloc,@function
        .size           $__internal_0_$__cuda_sm10x_tcgen05_guardrail_trap_col_being_dealloced_not_returned_by_alloc,($__internal_1_$__cuda_sm10x_tcgen05_guardrail_trap_phase_invalid_during_alloc - $__internal_0_$__cuda_sm10x_tcgen05_guardrail_trap_col_being_dealloced_not_returned_by_alloc)
$__internal_0_$__cuda_sm10x_tcgen05_guardrail_trap_col_being_dealloced_not_returned_by_alloc:
[----:B------:R-:W-:Y:S05]  /*9080*/  BPT.TRAP 0x1 ;  /* 0x000000040000795c */ /* 0x000fea0000300000 */
[----:B------:R-:W-:-:S04]  /*9090*/  HFMA2 R3, -RZ, RZ, 0, 0 ;  /* 0x00000000ff037431 */ /* 0x000fc800000001ff */
[----:B------:R-:W-:Y:S05]  /*90a0*/  RET.REL.NODEC R2 `(_ZN7cutlass13device_kernelINS_4gemm6kernel13GemmUniversalIN4cute5tupleIJiiiiEEENS1_10collective13CollectiveMmaINS1_35MainloopSm100TmaUmmaWarpSpecializedILi34ELi2ELi4ENS5_IJNS4_1CILi1EEESB_SB_EEEEENS5_IJNSA_ILi128EEENSA_ILi64EEENSA_ILi32EEEEEENS_12float_e5m2_tENS5_IJSB_llEEESI_NS5_IJlSB_lEEENS4_8TiledMMAINS4_8MMA_AtomIJNS4_10MMA_TraitsINS4_19SM100_MMA_F8F6F4_SSEJSI_SI_fSE_SF_NS4_17integral_constantINS4_4UMMA5MajorELSR_1EEENSP_ISR_LSR_0EEENSP_INSQ_7ScaleInELSU_0EEESV_EEEEEENS4_6LayoutISC_NS5_IJNSA_ILi0EEESZ_SZ_EEEEENS5_IJNS4_10UnderscoreES12_S12_EEEEENS4_13SM90_TMA_LOADENS4_14ComposedLayoutINS4_7SwizzleILi3ELi4ELi3EEENS4_18smem_ptr_flag_bitsILi8EEENSY_INS5_IJSE_NSA_ILi8EEEEEENS5_IJSB_SE_EEEEEEEvNS4_8identityES15_NS16_INS17_ILi1ELi4ELi3EEES1A_NSY_INS5_IJS1B_SG_EEENS5_IJSG_SB_EEEEEEEvS1G_EENS_8epilogue10collective18CollectiveEpilogueINS1N_23Sm100TmaWarpSpecializedILi1ELi1ELi64ELb0ELb0EEEJSH_NS5_IJNSY_ISE_SB_EENSY_ISF_SB_EEEEESI_SK_SI_SK_NS1N_6fusion15FusionCallbacksIS1R_NS1V_17LinearCombinationISI_fSI_fLNS_15FloatRoundStyleE2EEESH_S1U_JEEENS4_5SM1004TMEM4LOAD26SM100_TMEM_LOAD_32dp32b64xES15_NS16_INS17_ILi2ELi4ELi3EEES1A_NSY_INS5_IJS1B_SF_EEENS5_IJSF_SB_EEEEEEENS4_39AutoVectorizingCopyWithAssumedAlignmentILi128EEENS4_14SM90_TMA_STOREES29_S2B_S2B_EEEvvEEEEvNT_6ParamsE) ;  /* 0xffffff6c02d47950 */ /* 0x000fea0003c3ffff */
        .weak           $__internal_1_$__cuda_sm10x_tcgen05_guardrail_trap_phase_invalid_during_alloc
        .type           $__internal_1_$__cuda_sm10x_tcgen05_guardrail_trap_phase_invalid_during_alloc,@function
        .size           $__internal_1_$__cuda_sm10x_tcgen05_guardrail_trap_phase_invalid_during_alloc,($__internal_2_$__cuda_sm10x_tcgen05_guardrail_trap_unallocated_columns_being_dealloced - $__internal_1_$__cuda_sm10x_tcgen05_guardrail_trap_phase_invalid_during_alloc)
$__internal_1_$__cuda_sm10x_tcgen05_guardrail_trap_phase_invalid_during_alloc:
[----:B------:R-:W-:Y:S05]  /*90b0*/  BPT.TRAP 0x1 ;  /* 0x000000040000795c */ /* 0x000fea0000300000 */
[----:B------:R-:W-:-:S04]  /*90c0*/  MOV R3, 0x0 ;  /* 0x0000000000037802 */ /* 0x000fc80000000f00 */
[----:B------:R-:W-:Y:S05]  /*90d0*/  RET.REL.NODEC R2 `(_ZN7cutlass13device_kernelINS_4gemm6kernel13GemmUniversalIN4cute5tupleIJiiiiEEENS1_10collective13CollectiveMmaINS1_35MainloopSm100TmaUmmaWarpSpecializedILi34ELi2ELi4ENS5_IJNS4_1CILi1EEESB_SB_EEEEENS5_IJNSA_ILi128EEENSA_ILi64EEENSA_ILi32EEEEEENS_12float_e5m2_tENS5_IJSB_llEEESI_NS5_IJlSB_lEEENS4_8TiledMMAINS4_8MMA_AtomIJNS4_10MMA_TraitsINS4_19SM100_MMA_F8F6F4_SSEJSI_SI_fSE_SF_NS4_17integral_constantINS4_4UMMA5MajorELSR_1EEENSP_ISR_LSR_0EEENSP_INSQ_7ScaleInELSU_0EEESV_EEEEEENS4_6LayoutISC_NS5_IJNSA_ILi0EEESZ_SZ_EEEEENS5_IJNS4_10UnderscoreES12_S12_EEEEENS4_13SM90_TMA_LOADENS4_14ComposedLayoutINS4_7SwizzleILi3ELi4ELi3EEENS4_18smem_ptr_flag_bitsILi8EEENSY_INS5_IJSE_NSA_ILi8EEEEEENS5_IJSB_SE_EEEEEEEvNS4_8identityES15_NS16_INS17_ILi1ELi4ELi3EEES1A_NSY_INS5_IJS1B_SG_EEENS5_IJSG_SB_EEEEEEEvS1G_EENS_8epilogue10collective18CollectiveEpilogueINS1N_23Sm100TmaWarpSpecializedILi1ELi1ELi64ELb0ELb0EEEJSH_NS5_IJNSY_ISE_SB_EENSY_ISF_SB_EEEEESI_SK_SI_SK_NS1N_6fusion15FusionCallbacksIS1R_NS1V_17LinearCombinationISI_fSI_fLNS_15FloatRoundStyleE2EEESH_S1U_JEEENS4_5SM1004TMEM4LOAD26SM100_TMEM_LOAD_32dp32b64xES15_NS16_INS17_ILi2ELi4ELi3EEES1A_NSY_INS5_IJS1B_SF_EEENS5_IJSF_SB_EEEEEEENS4_39AutoVectorizingCopyWithAssumedAlignmentILi128EEENS4_14SM90_TMA_STOREES29_S2B_S2B_EEEvvEEEEvNT_6ParamsE) ;  /* 0xffffff6c02c87950 */ /* 0x000fea0003c3ffff */
        .weak           $__internal_2_$__cuda_sm10x_tcgen05_guardrail_trap_unallocated_columns_being_dealloced
        .type           $__internal_2_$__cuda_sm10x_tcgen05_guardrail_trap_unallocated_columns_being_dealloced,@function
        .size           $__internal_2_$__cuda_sm10x_tcgen05_guardrail_trap_unallocated_columns_being_dealloced,(.L_x_219 - $__internal_2_$__cuda_sm10x_tcgen05_guardrail_trap_unallocated_columns_being_dealloced)
$__internal_2_$__cuda_sm10x_tcgen05_guardrail_trap_unallocated_columns_being_dealloced:
[----:B------:R-:W-:Y:S05]  /*90e0*/  BPT.TRAP 0x1 ;  /* 0x000000040000795c */ /* 0x000fea0000300000 */
[----:B------:R-:W-:-:S04]  /*90f0*/  HFMA2 R3, -RZ, RZ, 0, 0 ;  /* 0x00000000ff037431 */ /* 0x000fc800000001ff */
[----:B------:R-:W-:Y:S05]  /*9100*/  RET.REL.NODEC R2 `(_ZN7cutlass13device_kernelINS_4gemm6kernel13GemmUniversalIN4cute5tupleIJiiiiEEENS1_10collective13CollectiveMmaINS1_35MainloopSm100TmaUmmaWarpSpecializedILi34ELi2ELi4ENS5_IJNS4_1CILi1EEESB_SB_EEEEENS5_IJNSA_ILi128EEENSA_ILi64EEENSA_ILi32EEEEEENS_12float_e5m2_tENS5_IJSB_llEEESI_NS5_IJlSB_lEEENS4_8TiledMMAINS4_8MMA_AtomIJNS4_10MMA_TraitsINS4_19SM100_MMA_F8F6F4_SSEJSI_SI_fSE_SF_NS4_17integral_constantINS4_4UMMA5MajorELSR_1EEENSP_ISR_LSR_0EEENSP_INSQ_7ScaleInELSU_0EEESV_EEEEEENS4_6LayoutISC_NS5_IJNSA_ILi0EEESZ_SZ_EEEEENS5_IJNS4_10UnderscoreES12_S12_EEEEENS4_13SM90_TMA_LOADENS4_14ComposedLayoutINS4_7SwizzleILi3ELi4ELi3EEENS4_18smem_ptr_flag_bitsILi8EEENSY_INS5_IJSE_NSA_ILi8EEEEEENS5_IJSB_SE_EEEEEEEvNS4_8identityES15_NS16_INS17_ILi1ELi4ELi3EEES1A_NSY_INS5_IJS1B_SG_EEENS5_IJSG_SB_EEEEEEEvS1G_EENS_8epilogue10collective18CollectiveEpilogueINS1N_23Sm100TmaWarpSpecializedILi1ELi1ELi64ELb0ELb0EEEJSH_NS5_IJNSY_ISE_SB_EENSY_ISF_SB_EEEEESI_SK_SI_SK_NS1N_6fusion15FusionCallbacksIS1R_NS1V_17LinearCombinationISI_fSI_fLNS_15FloatRoundStyleE2EEESH_S1U_JEEENS4_5SM1004TMEM4LOAD26SM100_TMEM_LOAD_32dp32b64xES15_NS16_INS17_ILi2ELi4ELi3EEES1A_NSY_INS5_IJS1B_SF_EEENS5_IJSF_SB_EEEEEEENS4_39AutoVectorizingCopyWithAssumedAlignmentILi128EEENS4_14SM90_TMA_STOREES29_S2B_S2B_EEEvvEEEEvNT_6ParamsE) ;  /* 0xffffff6c02bc7950 */ /* 0x000fea0003c3ffff */
.L_x_218:
[----:B------:R-:W-:-:S00]  /*9110*/  BRA `(.L_x_218) ;  /* 0xfffffffc00fc7947 */ /* 0x000fc0000383ffff */
[----:B------:R-:W-:-:S00]  /*9120*/  NOP ;  /* 0x0000000000007918 */ /* 0x000fc00000000000 */
        /* <DEDUP_REMOVED lines=13> */
.L_x_219:


//--------------------- .nv.global.init           --------------------------
	.section	.nv.global.init,"aw",@progbits
.nv.global.init:
	.type		$str$27,@object
	.size		$str$27,($str$28 - $str$27)
$str$27:
        /*0000*/ 	.byte	0x28, 0x61, 0x64, 0x64, 0x72, 0x65, 0x73, 0x73, 0x20, 0x26, 0x20, 0x6d, 0x61, 0x73, 0x6b, 0x29
        /*0010*/ 	.byte	0x20, 0x3d, 0x3d, 0x20, 0x30, 0x00
	.type		$str$28,@object
	.size		$str$28,($str$26 - $str$28)
$str$28:
        /*0016*/ 	.byte	0x2f, 0x74, 0x6d, 0x70, 0x2f, 0x63, 0x75, 0x74, 0x6c, 0x61, 0x73, 0x73, 0x5f, 0x73, 0x77, 0x65
        /*0026*/ 	.byte	0x65, 0x70, 0x5f, 0x73, 0x72, 0x63, 0x2f, 0x69, 0x6e, 0x63, 0x6c, 0x75, 0x64, 0x65, 0x2f, 0x63
        /*0036*/ 	.byte	0x75, 0x74, 0x65, 0x2f, 0x70, 0x6f, 0x69, 0x6e, 0x74, 0x65, 0x72, 0x5f, 0x66, 0x6c, 0x61, 0x67
        /*0046*/ 	.byte	0x67, 0x65, 0x64, 0x2e, 0x68, 0x70, 0x70, 0x00
	.type		$str$26,@object
	.size		$str$26,($str$25 - $str$26)
$str$26:
        /*004e*/ 	.byte	0x2f, 0x74, 0x6d, 0x70, 0x2f, 0x63, 0x75, 0x74, 0x6c, 0x61, 0x73, 0x73, 0x5f, 0x73, 0x77, 0x65
        /*005e*/ 	.byte	0x65, 0x70, 0x5f, 0x73, 0x72, 0x63, 0x2f, 0x69, 0x6e, 0x63, 0x6c, 0x75, 0x64, 0x65, 0x2f, 0x63
        /*006e*/ 	.byte	0x75, 0x74, 0x65, 0x2f, 0x61, 0x74, 0x6f, 0x6d, 0x2f, 0x63, 0x6f, 0x70, 0x79, 0x5f, 0x74, 0x72
        /*007e*/ 	.byte	0x61, 0x69, 0x74, 0x73, 0x5f, 0x73, 0x6d, 0x31, 0x30, 0x30, 0x2e, 0x68, 0x70, 0x70, 0x00
	.type		$str$25,@object
	.size		$str$25,(__unnamed_1 - $str$25)
$str$25:
        /*008d*/ 	.byte	0x28, 0x28, 0x75, 0x69, 0x6e, 0x74, 0x33, 0x32, 0x5f, 0x74, 0x28, 0x74, 0x68, 0x72, 0x65, 0x61
        /*009d*/ 	.byte	0x64, 0x49, 0x64, 0x78, 0x2e, 0x78, 0x29, 0x20, 0x2f, 0x20, 0x33, 0x32, 0x29, 0x20, 0x25, 0x20
        /*00ad*/ 	.byte	0x34, 0x29, 0x20, 0x3d, 0x3d, 0x20, 0x28, 0x28, 0x28, 0x74, 0x6d, 0x65, 0x6d, 0x5f, 0x61, 0x64
        /*00bd*/ 	.byte	0x64, 0x72, 0x20, 0x3e, 0x3e, 0x20, 0x31, 0x36, 0x29, 0x20, 0x2f, 0x20, 0x33, 0x32, 0x29, 0x20
        /*00cd*/ 	.byte	0x25, 0x20, 0x34, 0x29, 0x00
	.type		__unnamed_1,@object
	.size		__unnamed_1,(__unnamed_2 - __unnamed_1)
__unnamed_1:
        /*00d2*/ 	.byte	0x61, 0x75, 0x74, 0x6f, 0x20, 0x63, 0x75, 0x74, 0x65, 0x3a, 0x3a, 0x61, 0x73, 0x5f, 0x70, 0x6f
        /* <DEDUP_REMOVED lines=24> */
        /*0262*/ 	.byte	0x43, 0x3c, 0x38, 0x31, 0x39, 0x32, 0x3e, 0x3e, 0x3e, 0x3e, 0x5d, 0x00
	.type		__unnamed_2,@object
	.size		__unnamed_2,(.L_2 - __unnamed_2)
__unnamed_2:
        /* <DEDUP_REMOVED lines=42> */
        /*050e*/ 	.byte	0x3e, 0x3e, 0x3e, 0x3e, 0x5d, 0x00
.L_2:


//--------------------- .nv.shared._ZN7cutlass13device_kernelINS_4gemm6kernel13GemmUniversalIN4cute5tupleIJiiiiEEENS1_10collective13CollectiveMmaINS1_35MainloopSm100TmaUmmaWarpSpecializedILi34ELi2ELi4ENS5_IJNS4_1CILi1EEESB_SB_EEEEENS5_IJNSA_ILi128EEENSA_ILi64EEENSA_ILi32EEEEEENS_12float_e5m2_tENS5_IJSB_llEEESI_NS5_IJlSB_lEEENS4_8TiledMMAINS4_8MMA_AtomIJNS4_10MMA_TraitsINS4_19SM100_MMA_F8F6F4_SSEJSI_SI_fSE_SF_NS4_17integral_constantINS4_4UMMA5MajorELSR_1EEENSP_ISR_LSR_0EEENSP_INSQ_7ScaleInELSU_0EEESV_EEEEEENS4_6LayoutISC_NS5_IJNSA_ILi0EEESZ_SZ_EEEEENS5_IJNS4_10UnderscoreES12_S12_EEEEENS4_13SM90_TMA_LOADENS4_14ComposedLayoutINS4_7SwizzleILi3ELi4ELi3EEENS4_18smem_ptr_flag_bitsILi8EEENSY_INS5_IJSE_NSA_ILi8EEEEEENS5_IJSB_SE_EEEEEEEvNS4_8identityES15_NS16_INS17_ILi1ELi4ELi3EEES1A_NSY_INS5_IJS1B_SG_EEENS5_IJSG_SB_EEEEEEEvS1G_EENS_8epilogue10collective18CollectiveEpilogueINS1N_23Sm100TmaWarpSpecializedILi1ELi1ELi64ELb0ELb0EEEJSH_NS5_IJNSY_ISE_SB_EENSY_ISF_SB_EEEEESI_SK_SI_SK_NS1N_6fusion15FusionCallbacksIS1R_NS1V_17LinearCombinationISI_fSI_fLNS_15FloatRoundStyleE2EEESH_S1U_JEEENS4_5SM1004TMEM4LOAD26SM100_TMEM_LOAD_32dp32b64xES15_NS16_INS17_ILi2ELi4ELi3EEES1A_NSY_INS5_IJS1B_SF_EEENS5_IJSF_SB_EEEEEEENS4_39AutoVectorizingCopyWithAssumedAlignmentILi128EEENS4_14SM90_TMA_STOREES29_S2B_S2B_EEEvvEEEEvNT_6ParamsE --------------------------
	.section	.nv.shared._ZN7cutlass13device_kernelINS_4gemm6kernel13GemmUniversalIN4cute5tupleIJiiiiEEENS1_10collective13CollectiveMmaINS1_35MainloopSm100TmaUmmaWarpSpecializedILi34ELi2ELi4ENS5_IJNS4_1CILi1EEESB_SB_EEEEENS5_IJNSA_ILi128EEENSA_ILi64EEENSA_ILi32EEEEEENS_12float_e5m2_tENS5_IJSB_llEEESI_NS5_IJlSB_lEEENS4_8TiledMMAINS4_8MMA_AtomIJNS4_10MMA_TraitsINS4_19SM100_MMA_F8F6F4_SSEJSI_SI_fSE_SF_NS4_17integral_constantINS4_4UMMA5MajorELSR_1EEENSP_ISR_LSR_0EEENSP_INSQ_7ScaleInELSU_0EEESV_EEEEEENS4_6LayoutISC_NS5_IJNSA_ILi0EEESZ_SZ_EEEEENS5_IJNS4_10UnderscoreES12_S12_EEEEENS4_13SM90_TMA_LOADENS4_14ComposedLayoutINS4_7SwizzleILi3ELi4ELi3EEENS4_18smem_ptr_flag_bitsILi8EEENSY_INS5_IJSE_NSA_ILi8EEEEEENS5_IJSB_SE_EEEEEEEvNS4_8identityES15_NS16_INS17_ILi1ELi4ELi3EEES1A_NSY_INS5_IJS1B_SG_EEENS5_IJSG_SB_EEEEEEEvS1G_EENS_8epilogue10collective18CollectiveEpilogueINS1N_23Sm100TmaWarpSpecializedILi1ELi1ELi64ELb0ELb0EEEJSH_NS5_IJNSY_ISE_SB_EENSY_ISF_SB_EEEEESI_SK_SI_SK_NS1N_6fusion15FusionCallbacksIS1R_NS1V_17LinearCombinationISI_fSI_fLNS_15FloatRoundStyleE2EEESH_S1U_JEEENS4_5SM1004TMEM4LOAD26SM100_TMEM_LOAD_32dp32b64xES15_NS16_INS17_ILi2ELi4ELi3EEES1A_NSY_INS5_IJS1B_SF_EEENS5_IJSF_SB_EEEEEEENS4_39AutoVectorizingCopyWithAssumedAlignmentILi128EEENS4_14SM90_TMA_STOREES29_S2B_S2B_EEEvvEEEEvNT_6ParamsE,"aw",@nobits
	.sectionflags	@""
	.align	16
	.zero		1024


//--------------------- .nv.shared.reserved.0     --------------------------
	.section	.nv.shared.reserved.0,"aw",@nobits
	.weak		__nv_reservedSMEM_offset_0_alias
	.size		__nv_reservedSMEM_offset_0_alias, 0, 64
	.other		__nv_reservedSMEM_offset_0_alias,@"STO_CUDA_RESERVED_SHARED STV_DEFAULT"
__nv_reservedSMEM_offset_0_alias:
	.zero		0
.nv.shared.reserved.0:
	.zero		64
	.weak		__nv_reservedSMEM_tcgen05_partition
	.type		__nv_reservedSMEM_tcgen05_partition,@object
	.size		__nv_reservedSMEM_tcgen05_partition,(.L_0 - __nv_reservedSMEM_tcgen05_partition)
__nv_reservedSMEM_tcgen05_partition:
	.zero		32
.L_0:


//--------------------- .nv.global                --------------------------
	.section	.nv.global,"aw",@nobits
.nv.global:
	.type		_ZN40_INTERNAL_76bff900_4_k_cu_b2f571b0_288974cute1_E,@object
	.size		_ZN40_INTERNAL_76bff900_4_k_cu_b2f571b0_288974cute1_E,(_ZN40_INTERNAL_76bff900_4_k_cu_b2f571b0_288974cuda3std3__45__cpo6cbeginE - _ZN40_INTERNAL_76bff900_4_k_cu_b2f571b0_288974cute1_E)
_ZN40_INTERNAL_76bff900_4_k_cu_b2f571b0_288974cute1_E:
	.zero		1
	.type		_ZN40_INTERNAL_76bff900_4_k_cu_b2f571b0_288974cuda3std3__45__cpo6cbeginE,@object
	.size		_ZN40_INTERNAL_76bff900_4_k_cu_b2f571b0_288974cuda3std3__45__cpo6cbeginE,(_ZN40_INTERNAL_76bff900_4_k_cu_b2f571b0_288974cuda3std3__48in_placeE - _ZN40_INTERNAL_76bff900_4_k_cu_b2f571b0_288974cuda3std3__45__cpo6cbeginE)
_ZN40_INTERNAL_76bff900_4_k_cu_b2f571b0_288974cuda3std3__45__cpo6cbeginE:
	.zero		1
	.type		_ZN40_INTERNAL_76bff900_4_k_cu_b2f571b0_288974cuda3std3__48in_placeE,@object
	.size		_ZN40_INTERNAL_76bff900_4_k_cu_b2f571b0_288974cuda3std3__48in_placeE,(_ZN40_INTERNAL_76bff900_4_k_cu_b2f571b0_288974cuda3std6ranges3__45__cpo9iter_moveE - _ZN40_INTERNAL_76bff900_4_k_cu_b2f571b0_288974cuda3std3__48in_placeE)
_ZN40_INTERNAL_76bff900_4_k_cu_b2f571b0_288974cuda3std3__48in_placeE:
	.zero		1
	.type		_ZN40_INTERNAL_76bff900_4_k_cu_b2f571b0_288974cuda3std6ranges3__45__cpo9iter_moveE,@object
	.size		_ZN40_INTERNAL_76bff900_4_k_cu_b2f571b0_288974cuda3std6ranges3__45__cpo9iter_moveE,(_ZN40_INTERNAL_76bff900_4_k_cu_b2f571b0_288974cuda3std3__45__cpo5beginE - _ZN40_INTERNAL_76bff900_4_k_cu_b2f571b0_288974cuda3std6ranges3__45__cpo9iter_moveE)
_ZN40_INTERNAL_76bff900_4_k_cu_b2f571b0_288974cuda3std6ranges3__45__cpo9iter_moveE:
	.zero		1
	.type		_ZN40_INTERNAL_76bff900_4_k_cu_b2f571b0_288974cuda3std3__45__cpo5beginE,@object
	.size		_ZN40_INTERNAL_76bff900_4_k_cu_b2f571b0_288974cuda3std3__45__cpo5beginE,(_ZN40_INTERNAL_76bff900_4_k_cu_b2f571b0_288974cuda3std3__442_GLOBAL__N__76bff900_4_k_cu_b2f571b0_288976ignoreE - _ZN40_INTERNAL_76bff900_4_k_cu_b2f571b0_288974cuda3std3__45__cpo5beginE)
_ZN40_INTERNAL_76bff900_4_k_cu_b2f571b0_288974cuda3std3__45__cpo5beginE:
	.zero		1
	.type		_ZN40_INTERNAL_76bff900_4_k_cu_b2f571b0_288974cuda3std3__442_GLOBAL__N__76bff900_4_k_cu_b2f571b0_288976ignoreE,@object
	.size		_ZN40_INTERNAL_76bff900_4_k_cu_b2f571b0_288974cuda3std3__442_GLOBAL__N__76bff900_4_k_cu_b2f571b0_288976ignoreE,(_ZN40_INTERNAL_76bff900_4_k_cu_b2f571b0_288974cute7productE - _ZN40_INTERNAL_76bff900_4_k_cu_b2f571b0_288974cuda3std3__442_GLOBAL__N__76bff900_4_k_cu_b2f571b0_288976ignoreE)
_ZN40_INTERNAL_76bff900_4_k_cu_b2f571b0_288974cuda3std3__442_GLOBAL__N__76bff900_4_k_cu_b2f571b0_288976ignoreE:
	.zero		1
	.type		_ZN40_INTERNAL_76bff900_4_k_cu_b2f571b0_288974cute7productE,@object
	.size		_ZN40_INTERNAL_76bff900_4_k_cu_b2f571b0_288974cute7productE,(_ZN40_INTERNAL_76bff900_4_k_cu_b2f571b0_288974cuda3std3__45__cpo3endE - _ZN40_INTERNAL_76bff900_4_k_cu_b2f571b0_288974cute7productE)
_ZN40_INTERNAL_76bff900_4_k_cu_b2f571b0_288974cute7productE:
	.zero		1
	.type		_ZN40_INTERNAL_76bff900_4_k_cu_b2f571b0_288974cuda3std3__45__cpo3endE,@object
	.size		_ZN40_INTERNAL_76bff900_4_k_cu_b2f571b0_288974cuda3std3__45__cpo3endE,(_ZN40_INTERNAL_76bff900_4_k_cu_b2f571b0_288974cuda3std3__419piecewise_constructE - _ZN40_INTERNAL_76bff900_4_k_cu_b2f571b0_288974cuda3std3__45__cpo3endE)
_ZN40_INTERNAL_76bff900_4_k_cu_b2f571b0_288974cuda3std3__45__cpo3endE:
	.zero		1
	.type		_ZN40_INTERNAL_76bff900_4_k_cu_b2f571b0_288974cuda3std3__419piecewise_constructE,@object
	.size		_ZN40_INTERNAL_76bff900_4_k_cu_b2f571b0_288974cuda3std3__419piecewise_constructE,(_ZN40_INTERNAL_76bff900_4_k_cu_b2f571b0_288974cuda3std3__45__cpo4cendE - _ZN40_INTERNAL_76bff900_4_k_cu_b2f571b0_288974cuda3std3__419piecewise_constructE)
_ZN40_INTERNAL_76bff900_4_k_cu_b2f571b0_288974cuda3std3__419piecewise_constructE:
	.zero		1
	.type		_ZN40_INTERNAL_76bff900_4_k_cu_b2f571b0_288974cuda3std3__45__cpo4cendE,@object
	.size		_ZN40_INTERNAL_76bff900_4_k_cu_b2f571b0_288974cuda3std3__45__cpo4cendE,(_ZN40_INTERNAL_76bff900_4_k_cu_b2f571b0_288974cuda3std6ranges3__45__cpo4swapE - _ZN40_INTERNAL_76bff900_4_k_cu_b2f571b0_288974cuda3std3__45__cpo4cendE)
_ZN40_INTERNAL_76bff900_4_k_cu_b2f571b0_288974cuda3std3__45__cpo4cendE:
	.zero		1
	.type		_ZN40_INTERNAL_76bff900_4_k_cu_b2f571b0_288974cuda3std6ranges3__45__cpo4swapE,@object
	.size		_ZN40_INTERNAL_76bff900_4_k_cu_b2f571b0_288974cuda3std6ranges3__45__cpo4swapE,(.L_10 - _ZN40_INTERNAL_76bff900_4_k_cu_b2f571b0_288974cuda3std6ranges3__45__cpo4swapE)
_ZN40_INTERNAL_76bff900_4_k_cu_b2f571b0_288974cuda3std6ranges3__45__cpo4swapE:
	.zero		1
.L_10:


//--------------------- .nv.constant0._ZN7cutlass13device_kernelINS_4gemm6kernel13GemmUniversalIN4cute5tupleIJiiiiEEENS1_10collective13CollectiveMmaINS1_35MainloopSm100TmaUmmaWarpSpecializedILi34ELi2ELi4ENS5_IJNS4_1CILi1EEESB_SB_EEEEENS5_IJNSA_ILi128EEENSA_ILi64EEENSA_ILi32EEEEEENS_12float_e5m2_tENS5_IJSB_llEEESI_NS5_IJlSB_lEEENS4_8TiledMMAINS4_8MMA_AtomIJNS4_10MMA_TraitsINS4_19SM100_MMA_F8F6F4_SSEJSI_SI_fSE_SF_NS4_17integral_constantINS4_4UMMA5MajorELSR_1EEENSP_ISR_LSR_0EEENSP_INSQ_7ScaleInELSU_0EEESV_EEEEEENS4_6LayoutISC_NS5_IJNSA_ILi0EEESZ_SZ_EEEEENS5_IJNS4_10UnderscoreES12_S12_EEEEENS4_13SM90_TMA_LOADENS4_14ComposedLayoutINS4_7SwizzleILi3ELi4ELi3EEENS4_18smem_ptr_flag_bitsILi8EEENSY_INS5_IJSE_NSA_ILi8EEEEEENS5_IJSB_SE_EEEEEEEvNS4_8identityES15_NS16_INS17_ILi1ELi4ELi3EEES1A_NSY_INS5_IJS1B_SG_EEENS5_IJSG_SB_EEEEEEEvS1G_EENS_8epilogue10collective18CollectiveEpilogueINS1N_23Sm100TmaWarpSpecializedILi1ELi1ELi64ELb0ELb0EEEJSH_NS5_IJNSY_ISE_SB_EENSY_ISF_SB_EEEEESI_SK_SI_SK_NS1N_6fusion15FusionCallbacksIS1R_NS1V_17LinearCombinationISI_fSI_fLNS_15FloatRoundStyleE2EEESH_S1U_JEEENS4_5SM1004TMEM4LOAD26SM100_TMEM_LOAD_32dp32b64xES15_NS16_INS17_ILi2ELi4ELi3EEES1A_NSY_INS5_IJS1B_SF_EEENS5_IJSF_SB_EEEEEEENS4_39AutoVectorizingCopyWithAssumedAlignmentILi128EEENS4_14SM90_TMA_STOREES29_S2B_S2B_EEEvvEEEEvNT_6ParamsE --------------------------
	.section	.nv.constant0._ZN7cutlass13device_kernelINS_4gemm6kernel13GemmUniversalIN4cute5tupleIJiiiiEEENS1_10collective13CollectiveMmaINS1_35MainloopSm100TmaUmmaWarpSpecializedILi34ELi2ELi4ENS5_IJNS4_1CILi1EEESB_SB_EEEEENS5_IJNSA_ILi128EEENSA_ILi64EEENSA_ILi32EEEEEENS_12float_e5m2_tENS5_IJSB_llEEESI_NS5_IJlSB_lEEENS4_8TiledMMAINS4_8MMA_AtomIJNS4_10MMA_TraitsINS4_19SM100_MMA_F8F6F4_SSEJSI_SI_fSE_SF_NS4_17integral_constantINS4_4UMMA5MajorELSR_1EEENSP_ISR_LSR_0EEENSP_INSQ_7ScaleInELSU_0EEESV_EEEEEENS4_6LayoutISC_NS5_IJNSA_ILi0EEESZ_SZ_EEEEENS5_IJNS4_10UnderscoreES12_S12_EEEEENS4_13SM90_TMA_LOADENS4_14ComposedLayoutINS4_7SwizzleILi3ELi4ELi3EEENS4_18smem_ptr_flag_bitsILi8EEENSY_INS5_IJSE_NSA_ILi8EEEEEENS5_IJSB_SE_EEEEEEEvNS4_8identityES15_NS16_INS17_ILi1ELi4ELi3EEES1A_NSY_INS5_IJS1B_SG_EEENS5_IJSG_SB_EEEEEEEvS1G_EENS_8epilogue10collective18CollectiveEpilogueINS1N_23Sm100TmaWarpSpecializedILi1ELi1ELi64ELb0ELb0EEEJSH_NS5_IJNSY_ISE_SB_EENSY_ISF_SB_EEEEESI_SK_SI_SK_NS1N_6fusion15FusionCallbacksIS1R_NS1V_17LinearCombinationISI_fSI_fLNS_15FloatRoundStyleE2EEESH_S1U_JEEENS4_5SM1004TMEM4LOAD26SM100_TMEM_LOAD_32dp32b64xES15_NS16_INS17_ILi2ELi4ELi3EEES1A_NSY_INS5_IJS1B_SF_EEENS5_IJSF_SB_EEEEEEENS4_39AutoVectorizingCopyWithAssumedAlignmentILi128EEENS4_14SM90_TMA_STOREES29_S2B_S2B_EEEvvEEEEvNT_6ParamsE,"a",@progbits
	.sectionflags	@""
	.align	4
.nv.constant0._ZN7cutlass13device_kernelINS_4gemm6kernel13GemmUniversalIN4cute5tupleIJiiiiEEENS1_10collective13CollectiveMmaINS1_35MainloopSm100TmaUmmaWarpSpecializedILi34ELi2ELi4ENS5_IJNS4_1CILi1EEESB_SB_EEEEENS5_IJNSA_ILi128EEENSA_ILi64EEENSA_ILi32EEEEEENS_12float_e5m2_tENS5_IJSB_llEEESI_NS5_IJlSB_lEEENS4_8TiledMMAINS4_8MMA_AtomIJNS4_10MMA_TraitsINS4_19SM100_MMA_F8F6F4_SSEJSI_SI_fSE_SF_NS4_17integral_constantINS4_4UMMA5MajorELSR_1EEENSP_ISR_LSR_0EEENSP_INSQ_7ScaleInELSU_0EEESV_EEEEEENS4_6LayoutISC_NS5_IJNSA_ILi0EEESZ_SZ_EEEEENS5_IJNS4_10UnderscoreES12_S12_EEEEENS4_13SM90_TMA_LOADENS4_14ComposedLayoutINS4_7SwizzleILi3ELi4ELi3EEENS4_18smem_ptr_flag_bitsILi8EEENSY_INS5_IJSE_NSA_ILi8EEEEEENS5_IJSB_SE_EEEEEEEvNS4_8identityES15_NS16_INS17_ILi1ELi4ELi3EEES1A_NSY_INS5_IJS1B_SG_EEENS5_IJSG_SB_EEEEEEEvS1G_EENS_8epilogue10collective18CollectiveEpilogueINS1N_23Sm100TmaWarpSpecializedILi1ELi1ELi64ELb0ELb0EEEJSH_NS5_IJNSY_ISE_SB_EENSY_ISF_SB_EEEEESI_SK_SI_SK_NS1N_6fusion15FusionCallbacksIS1R_NS1V_17LinearCombinationISI_fSI_fLNS_15FloatRoundStyleE2EEESH_S1U_JEEENS4_5SM1004TMEM4LOAD26SM100_TMEM_LOAD_32dp32b64xES15_NS16_INS17_ILi2ELi4ELi3EEES1A_NSY_INS5_IJS1B_SF_EEENS5_IJSF_SB_EEEEEEENS4_39AutoVectorizingCopyWithAssumedAlignmentILi128EEENS4_14SM90_TMA_STOREES29_S2B_S2B_EEEvvEEEEvNT_6ParamsE:
	.zero		2944


//--------------------- SYMBOLS --------------------------

	.type		.nv.reservedSmem.offset0,@object
	.size		.nv.reservedSmem.offset0,0x4
	.type		.nv.reservedSmem.cap,@object
	.size		.nv.reservedSmem.cap,0x4
	.type		__assertfail,@function
